	.target	sm_80

	.elftype	@"ET_EXEC"


//--------------------- .note.nv.tkinfo           --------------------------
	.section	.note.nv.tkinfo,"",@"SHT_NOTE"
	.sectionflags	@"SHF_NOTE_NV_TKINFO"
	.tkinfo
        /*0018*/ 	.word	0x00000002
        /*0030*/ 	.string	""
        /*0030*/ 	.string	"ptxas"
        /*0030*/ 	.string	"Cuda compilation tools, release 13.0, V13.0.88"
        /*0030*/ 	.string	"Build cuda_13.0.r13.0/compiler.36424714_0"
        /*0030*/ 	.string	"-v  -suppress-debug-info  -lineinfo  -arch sm_80 "



//--------------------- .note.nv.cuinfo           --------------------------
	.section	.note.nv.cuinfo,"",@"SHT_NOTE"
	.sectionflags	@"SHF_NOTE_NV_CUINFO"
        /*0018*/ 	.short	0x0002
        /*001a*/ 	.short	0x0050
        /*001c*/ 	.short	0x0082
	.zero		2


//--------------------- .nv.info                  --------------------------
	.section	.nv.info,"",@"SHT_CUDA_INFO"
	.align	4


	//----- nvinfo : EIATTR_REGCOUNT
	.align		4
        /*0000*/ 	.byte	0x04, 0x2f
        /*0002*/ 	.short	(.L_1 - .L_0)
	.align		4
.L_0:
        /*0004*/ 	.word	index@(matmul_kernel)
        /*0008*/ 	.word	0x00000080


	//----- nvinfo : EIATTR_FRAME_SIZE
	.align		4
.L_1:
        /*000c*/ 	.byte	0x04, 0x11
        /*000e*/ 	.short	(.L_3 - .L_2)
	.align		4
.L_2:
        /*0010*/ 	.word	index@(matmul_kernel)
        /*0014*/ 	.word	0x00000000


	//----- nvinfo : EIATTR_MIN_STACK_SIZE
	.align		4
.L_3:
        /*0018*/ 	.byte	0x04, 0x12
        /*001a*/ 	.short	(.L_5 - .L_4)
	.align		4
.L_4:
        /*001c*/ 	.word	index@(matmul_kernel)
        /*0020*/ 	.word	0x00000000
.L_5:


//--------------------- .nv.info.matmul_kernel    --------------------------
	.section	.nv.info.matmul_kernel,"",@"SHT_CUDA_INFO"
	.sectionflags	@""
	.align	4


	//----- nvinfo : EIATTR_CUDA_API_VERSION
	.align		4
        /*0000*/ 	.byte	0x04, 0x37
        /*0002*/ 	.short	(.L_7 - .L_6)
.L_6:
        /*0004*/ 	.word	0x00000082


	//----- nvinfo : EIATTR_SW2861232_WAR
	.align		4
.L_7:
        /*0008*/ 	.byte	0x01, 0x35
	.zero		2


	//----- nvinfo : EIATTR_PARAM_CBANK
	.align		4
        /*000c*/ 	.byte	0x04, 0x0a
        /*000e*/ 	.short	(.L_9 - .L_8)
	.align		4
.L_8:
        /*0010*/ 	.word	index@(.nv.constant0.matmul_kernel)
        /*0014*/ 	.short	0x0160
        /*0016*/ 	.short	0x0050


	//----- nvinfo : EIATTR_CBANK_PARAM_SIZE
	.align		4
.L_9:
        /*0018*/ 	.byte	0x03, 0x19
        /*001a*/ 	.short	0x0050


	//----- nvinfo : EIATTR_KPARAM_INFO
	.align		4
        /*001c*/ 	.byte	0x04, 0x17
        /*001e*/ 	.short	(.L_11 - .L_10)
.L_10:
        /*0020*/ 	.word	0x00000000
        /*0024*/ 	.short	0x000d
        /*0026*/ 	.short	0x0048
        /*0028*/ 	.byte	0x00, 0xf4, 0x21, 0x00


	//----- nvinfo : EIATTR_KPARAM_INFO
	.align		4
.L_11:
        /*002c*/ 	.byte	0x04, 0x17
        /*002e*/ 	.short	(.L_13 - .L_12)
.L_12:
        /*0030*/ 	.word	0x00000000
        /*0034*/ 	.short	0x000c
        /*0036*/ 	.short	0x0040
        /*0038*/ 	.byte	0x00, 0xf4, 0x21, 0x00


	//----- nvinfo : EIATTR_KPARAM_INFO
	.align		4
.L_13:
        /*003c*/ 	.byte	0x04, 0x17
        /*003e*/ 	.short	(.L_15 - .L_14)
.L_14:
        /*0040*/ 	.word	0x00000000
        /*0044*/ 	.short	0x000b
        /*0046*/ 	.short	0x0038
        /*0048*/ 	.byte	0x00, 0xf0, 0x11, 0x00


	//----- nvinfo : EIATTR_KPARAM_INFO
	.align		4
.L_15:
        /*004c*/ 	.byte	0x04, 0x17
        /*004e*/ 	.short	(.L_17 - .L_16)
.L_16:
        /*0050*/ 	.word	0x00000000
        /*0054*/ 	.short	0x000a
        /*0056*/ 	.short	0x0034
        /*0058*/ 	.byte	0x00, 0xf0, 0x11, 0x00


	//----- nvinfo : EIATTR_KPARAM_INFO
	.align		4
.L_17:
        /*005c*/ 	.byte	0x04, 0x17
        /*005e*/ 	.short	(.L_19 - .L_18)
.L_18:
        /*0060*/ 	.word	0x00000000
        /*0064*/ 	.short	0x0009
        /*0066*/ 	.short	0x0030
        /*0068*/ 	.byte	0x00, 0xf0, 0x11, 0x00


	//----- nvinfo : EIATTR_KPARAM_INFO
	.align		4
.L_19:
        /*006c*/ 	.byte	0x04, 0x17
        /*006e*/ 	.short	(.L_21 - .L_20)
.L_20:
        /*0070*/ 	.word	0x00000000
        /*0074*/ 	.short	0x0008
        /*0076*/ 	.short	0x002c
        /*0078*/ 	.byte	0x00, 0xf0, 0x11, 0x00


	//----- nvinfo : EIATTR_KPARAM_INFO
	.align		4
.L_21:
        /*007c*/ 	.byte	0x04, 0x17
        /*007e*/ 	.short	(.L_23 - .L_22)
.L_22:
        /*0080*/ 	.word	0x00000000
        /*0084*/ 	.short	0x0007
        /*0086*/ 	.short	0x0028
        /*0088*/ 	.byte	0x00, 0xf0, 0x11, 0x00


	//----- nvinfo : EIATTR_KPARAM_INFO
	.align		4
.L_23:
        /*008c*/ 	.byte	0x04, 0x17
        /*008e*/ 	.short	(.L_25 - .L_24)
.L_24:
        /*0090*/ 	.word	0x00000000
        /*0094*/ 	.short	0x0006
        /*0096*/ 	.short	0x0024
        /*0098*/ 	.byte	0x00, 0xf0, 0x11, 0x00


	//----- nvinfo : EIATTR_KPARAM_INFO
	.align		4
.L_25:
        /*009c*/ 	.byte	0x04, 0x17
        /*009e*/ 	.short	(.L_27 - .L_26)
.L_26:
        /*00a0*/ 	.word	0x00000000
        /*00a4*/ 	.short	0x0005
        /*00a6*/ 	.short	0x0020
        /*00a8*/ 	.byte	0x00, 0xf0, 0x11, 0x00


	//----- nvinfo : EIATTR_KPARAM_INFO
	.align		4
.L_27:
        /*00ac*/ 	.byte	0x04, 0x17
        /*00ae*/ 	.short	(.L_29 - .L_28)
.L_28:
        /*00b0*/ 	.word	0x00000000
        /*00b4*/ 	.short	0x0004
        /*00b6*/ 	.short	0x001c
        /*00b8*/ 	.byte	0x00, 0xf0, 0x11, 0x00


	//----- nvinfo : EIATTR_KPARAM_INFO
	.align		4
.L_29:
        /*00bc*/ 	.byte	0x04, 0x17
        /*00be*/ 	.short	(.L_31 - .L_30)
.L_30:
        /*00c0*/ 	.word	0x00000000
        /*00c4*/ 	.short	0x0003
        /*00c6*/ 	.short	0x0018
        /*00c8*/ 	.byte	0x00, 0xf0, 0x11, 0x00


	//----- nvinfo : EIATTR_KPARAM_INFO
	.align		4
.L_31:
        /*00cc*/ 	.byte	0x04, 0x17
        /*00ce*/ 	.short	(.L_33 - .L_32)
.L_32:
        /*00d0*/ 	.word	0x00000000
        /*00d4*/ 	.short	0x0002
        /*00d6*/ 	.short	0x0010
        /*00d8*/ 	.byte	0x00, 0xf4, 0x21, 0x00


	//----- nvinfo : EIATTR_KPARAM_INFO
	.align		4
.L_33:
        /*00dc*/ 	.byte	0x04, 0x17
        /*00de*/ 	.short	(.L_35 - .L_34)
.L_34:
        /*00e0*/ 	.word	0x00000000
        /*00e4*/ 	.short	0x0001
        /*00e6*/ 	.short	0x0008
        /*00e8*/ 	.byte	0x00, 0xf4, 0x21, 0x00


	//----- nvinfo : EIATTR_KPARAM_INFO
	.align		4
.L_35:
        /*00ec*/ 	.byte	0x04, 0x17
        /*00ee*/ 	.short	(.L_37 - .L_36)
.L_36:
        /*00f0*/ 	.word	0x00000000
        /*00f4*/ 	.short	0x0000
        /*00f6*/ 	.short	0x0000
        /*00f8*/ 	.byte	0x00, 0xf4, 0x21, 0x00


	//----- nvinfo : EIATTR_MAXREG_COUNT
	.align		4
.L_37:
        /*00fc*/ 	.byte	0x03, 0x1b
        /*00fe*/ 	.short	0x00ff


	//----- nvinfo : EIATTR_NUM_BARRIERS
	.align		4
        /*0100*/ 	.byte	0x02, 0x4c
        /*0102*/ 	.byte	0x01
	.zero		1


	//----- nvinfo : EIATTR_MERCURY_ISA_VERSION
	.align		4
        /*0104*/ 	.byte	0x03, 0x5f
        /*0106*/ 	.short	0x0000


	//----- nvinfo : EIATTR_EXIT_INSTR_OFFSETS
	.align		4
        /*0108*/ 	.byte	0x04, 0x1c
        /*010a*/ 	.short	(.L_39 - .L_38)


	//   ....[0]....
.L_38:
        /*010c*/ 	.word	0x000030e0


	//   ....[1]....
        /*0110*/ 	.word	0x00003110


	//----- nvinfo : EIATTR_REQNTID
	.align		4
.L_39:
        /*0114*/ 	.byte	0x04, 0x10
        /*0116*/ 	.short	(.L_41 - .L_40)
.L_40:
        /*0118*/ 	.word	0x00000100
        /*011c*/ 	.word	0x00000001
        /*0120*/ 	.word	0x00000001
.L_41:


//--------------------- .nv.callgraph             --------------------------
	.section	.nv.callgraph,"",@"SHT_CUDA_CALLGRAPH"
	.align	4
	.sectionentsize	8
	.align		4
        /*0000*/ 	.word	0x00000000
	.align		4
        /*0004*/ 	.word	0xffffffff
	.align		4
        /*0008*/ 	.word	0x00000000
	.align		4
        /*000c*/ 	.word	0xfffffffe
	.align		4
        /*0010*/ 	.word	0x00000000
	.align		4
        /*0014*/ 	.word	0xfffffffd
	.align		4
        /*0018*/ 	.word	0x00000000
	.align		4
        /*001c*/ 	.word	0xfffffffc


//--------------------- .nv.rel.action            --------------------------
	.section	.nv.rel.action,"",@"SHT_CUDA_RELOCINFO"
	.align	8
	.sectionentsize	8
        /*0000*/ 	.byte	0x73, 0x00, 0x00, 0x00, 0x00, 0x00, 0x00, 0x00, 0x00, 0x00, 0x00, 0x11, 0x25, 0x00, 0x05, 0x36


//--------------------- .nv.constant0.matmul_kernel --------------------------
	.section	.nv.constant0.matmul_kernel,"a",@progbits
	.sectionflags	@""
	.align	4
.nv.constant0.matmul_kernel:
	.zero		432


//--------------------- .text.matmul_kernel       --------------------------
	.section	.text.matmul_kernel,"ax",@progbits
	.sectioninfo	@"SHI_REGISTERS=128"
	.align	128
        .global         matmul_kernel
        .type           matmul_kernel,@function
        .size           matmul_kernel,(.L_x_4 - matmul_kernel)
        .other          matmul_kernel,@"STO_CUDA_ENTRY STV_DEFAULT"
matmul_kernel:
.text.matmul_kernel:
[----:B------:R-:W-:Y:S02]  /*0000*/  IMAD.MOV.U32 R1, RZ, RZ, c[0x0][0x28] ;  /* 0x00000a00ff017624 */ /* 0x000fe400078e00ff */
[----:B------:R-:W-:Y:S01]  /*0010*/  IMAD.MOV.U32 R0, RZ, RZ, c[0x0][0x17c] ;  /* 0x00005f00ff007624 */ /* 0x000fe200078e00ff */
[----:B------:R-:W0:Y:S01]  /*0020*/  S2R R5, SR_CTAID.X ;  /* 0x0000000000057919 */ /* 0x000e220000002500 */
[----:B------:R-:W-:Y:S01]  /*0030*/  IMAD.MOV.U32 R88, RZ, RZ, c[0x0][0x180] ;  /* 0x00006000ff587624 */ /* 0x000fe200078e00ff */
[----:B------:R-:W-:Y:S02]  /*0040*/  ULDC UR4, c[0x0][0x180] ;  /* 0x0000600000047ab9 */ /* 0x000fe40000000800 */
[----:B------:R-:W-:Y:S01]  /*0050*/  IADD3 R0, R0, 0x3f, RZ ;  /* 0x0000003f00007810 */ /* 0x000fe20007ffe0ff */
[----:B------:R-:W1:Y:S01]  /*0060*/  S2R R125, SR_TID.X ;  /* 0x00000000007d7919 */ /* 0x000e620000002100 */
[----:B------:R-:W-:Y:S01]  /*0070*/  IADD3 R88, R88, 0x1f, RZ ;  /* 0x0000001f58587810 */ /* 0x000fe20007ffe0ff */
[----:B------:R-:W-:Y:S01]  /*0080*/  ULDC.64 UR6, c[0x0][0x118] ;  /* 0x0000460000067ab9 */ /* 0x000fe20000000a00 */
[----:B------:R-:W-:-:S04]  /*0090*/  SHF.R.S32.HI R3, RZ, 0x1f, R0 ;  /* 0x0000001fff037819 */ /* 0x000fc80000011400 */
[----:B------:R-:W-:-:S04]  /*00a0*/  LEA.HI R3, R3, R0, RZ, 0x6 ;  /* 0x0000000003037211 */ /* 0x000fc800078f30ff */
[----:B------:R-:W-:-:S05]  /*00b0*/  SHF.R.S32.HI R3, RZ, 0x6, R3 ;  /* 0x00000006ff037819 */ /* 0x000fca0000011403 */
[----:B------:R-:W-:Y:S01]  /*00c0*/  IMAD.SHL.U32 R4, R3, 0x8, RZ ;  /* 0x0000000803047824 */ /* 0x000fe200078e00ff */
[----:B0-----:R-:W-:-:S04]  /*00d0*/  IABS R8, R5 ;  /* 0x0000000500087213 */ /* 0x001fc80000000000 */
[-C--:B------:R-:W-:Y:S02]  /*00e0*/  IABS R7, R4.reuse ;  /* 0x0000000400077213 */ /* 0x080fe40000000000 */
[----:B------:R-:W-:Y:S02]  /*00f0*/  IABS R10, R4 ;  /* 0x00000004000a7213 */ /* 0x000fe40000000000 */
[----:B------:R-:W0:Y:S01]  /*0100*/  I2F.RP R0, R7 ;  /* 0x0000000700007306 */ /* 0x000e220000209400 */
[----:B-1----:R-:W-:-:S04]  /*0110*/  SHF.R.U32.HI R86, RZ, 0x7, R125 ;  /* 0x00000007ff567819 */ /* 0x002fc8000001167d */
[----:B------:R-:W-:-:S04]  /*0120*/  SGXT.U32 R86, R86, 0x1 ;  /* 0x000000015656781a */ /* 0x000fc80000000000 */
[C---:B------:R-:W-:Y:S02]  /*0130*/  LOP3.LUT R105, R86.reuse, 0x2, RZ, 0xfc, !PT ;  /* 0x0000000256697812 */ /* 0x040fe400078efcff */
[C---:B------:R-:W-:Y:S02]  /*0140*/  LOP3.LUT R104, R86.reuse, 0x4, RZ, 0xfc, !PT ;  /* 0x0000000456687812 */ /* 0x040fe400078efcff */
[C---:B------:R-:W-:Y:S02]  /*0150*/  LOP3.LUT R103, R86.reuse, 0x6, RZ, 0xfc, !PT ;  /* 0x0000000656677812 */ /* 0x040fe400078efcff */
[C---:B------:R-:W-:Y:S01]  /*0160*/  LOP3.LUT R102, R86.reuse, 0x8, RZ, 0xfc, !PT ;  /* 0x0000000856667812 */ /* 0x040fe200078efcff */
[----:B0-----:R-:W0:Y:S01]  /*0170*/  MUFU.RCP R0, R0 ;  /* 0x0000000000007308 */ /* 0x001e220000001000 */
[C---:B------:R-:W-:Y:S02]  /*0180*/  LOP3.LUT R101, R86.reuse, 0xa, RZ, 0xfc, !PT ;  /* 0x0000000a56657812 */ /* 0x040fe400078efcff */
[----:B------:R-:W-:-:S02]  /*0190*/  LOP3.LUT R100, R86, 0xc, RZ, 0xfc, !PT ;  /* 0x0000000c56647812 */ /* 0x000fc400078efcff */
[C---:B------:R-:W-:Y:S02]  /*01a0*/  LOP3.LUT R99, R86.reuse, 0xe, RZ, 0xfc, !PT ;  /* 0x0000000e56637812 */ /* 0x040fe400078efcff */
[C---:B------:R-:W-:Y:S02]  /*01b0*/  LOP3.LUT R98, R86.reuse, 0x10, RZ, 0xfc, !PT ;  /* 0x0000001056627812 */ /* 0x040fe400078efcff */
[C---:B------:R-:W-:Y:S02]  /*01c0*/  LOP3.LUT R97, R86.reuse, 0x12, RZ, 0xfc, !PT ;  /* 0x0000001256617812 */ /* 0x040fe400078efcff */
[C---:B------:R-:W-:Y:S02]  /*01d0*/  LOP3.LUT R96, R86.reuse, 0x14, RZ, 0xfc, !PT ;  /* 0x0000001456607812 */ /* 0x040fe400078efcff */
[C---:B------:R-:W-:Y:S02]  /*01e0*/  LOP3.LUT R95, R86.reuse, 0x16, RZ, 0xfc, !PT ;  /* 0x00000016565f7812 */ /* 0x040fe400078efcff */
[----:B------:R-:W-:-:S02]  /*01f0*/  LOP3.LUT R94, R86, 0x18, RZ, 0xfc, !PT ;  /* 0x00000018565e7812 */ /* 0x000fc400078efcff */
[----:B0-----:R-:W-:Y:S01]  /*0200*/  IADD3 R2, R0, 0xffffffe, RZ ;  /* 0x0ffffffe00027810 */ /* 0x001fe20007ffe0ff */
[----:B------:R-:W-:Y:S01]  /*0210*/  IMAD.MOV R0, RZ, RZ, -R10 ;  /* 0x000000ffff007224 */ /* 0x000fe200078e0a0a */
[C---:B------:R-:W-:Y:S02]  /*0220*/  LOP3.LUT R93, R86.reuse, 0x1a, RZ, 0xfc, !PT ;  /* 0x0000001a565d7812 */ /* 0x040fe400078efcff */
[----:B------:R0:W1:Y:S01]  /*0230*/  F2I.FTZ.U32.TRUNC.NTZ R3, R2 ;  /* 0x0000000200037305 */ /* 0x000062000021f000 */
[C---:B------:R-:W-:Y:S02]  /*0240*/  LOP3.LUT R92, R86.reuse, 0x1c, RZ, 0xfc, !PT ;  /* 0x0000001c565c7812 */ /* 0x040fe400078efcff */
[----:B------:R-:W-:Y:S01]  /*0250*/  LOP3.LUT R91, R86, 0x1e, RZ, 0xfc, !PT ;  /* 0x0000001e565b7812 */ /* 0x000fe200078efcff */
[----:B0-----:R-:W-:Y:S02]  /*0260*/  IMAD.MOV.U32 R2, RZ, RZ, RZ ;  /* 0x000000ffff027224 */ /* 0x001fe400078e00ff */
[----:B-1----:R-:W-:-:S04]  /*0270*/  IMAD.MOV R6, RZ, RZ, -R3 ;  /* 0x000000ffff067224 */ /* 0x002fc800078e0a03 */
[----:B------:R-:W-:Y:S02]  /*0280*/  IMAD R9, R6, R7, RZ ;  /* 0x0000000706097224 */ /* 0x000fe400078e02ff */
[----:B------:R-:W-:Y:S02]  /*0290*/  IMAD.MOV.U32 R6, RZ, RZ, R8 ;  /* 0x000000ffff067224 */ /* 0x000fe400078e0008 */
[----:B------:R-:W-:-:S06]  /*02a0*/  IMAD.HI.U32 R3, R3, R9, R2 ;  /* 0x0000000903037227 */ /* 0x000fcc00078e0002 */
[----:B------:R-:W-:-:S04]  /*02b0*/  IMAD.HI.U32 R3, R3, R6, RZ ;  /* 0x0000000603037227 */ /* 0x000fc800078e00ff */
[----:B------:R-:W-:-:S05]  /*02c0*/  IMAD R0, R3, R0, R6 ;  /* 0x0000000003007224 */ /* 0x000fca00078e0206 */
[----:B------:R-:W-:-:S13]  /*02d0*/  ISETP.GT.U32.AND P1, PT, R7, R0, PT ;  /* 0x000000000700720c */ /* 0x000fda0003f24070 */
[----:B------:R-:W-:Y:S01]  /*02e0*/  @!P1 IMAD.IADD R0, R0, 0x1, -R7 ;  /* 0x0000000100009824 */ /* 0x000fe200078e0a07 */
[----:B------:R-:W-:Y:S02]  /*02f0*/  @!P1 IADD3 R3, R3, 0x1, RZ ;  /* 0x0000000103039810 */ /* 0x000fe40007ffe0ff */
[----:B------:R-:W-:Y:S02]  /*0300*/  ISETP.NE.AND P1, PT, R4, RZ, PT ;  /* 0x000000ff0400720c */ /* 0x000fe40003f25270 */
[----:B------:R-:W-:Y:S02]  /*0310*/  ISETP.GE.U32.AND P0, PT, R0, R7, PT ;  /* 0x000000070000720c */ /* 0x000fe40003f06070 */
[----:B------:R-:W-:-:S04]  /*0320*/  LOP3.LUT R0, R5, R4, RZ, 0x3c, !PT ;  /* 0x0000000405007212 */ /* 0x000fc800078e3cff */
[----:B------:R-:W-:Y:S01]  /*0330*/  ISETP.GE.AND P2, PT, R0, RZ, PT ;  /* 0x000000ff0000720c */ /* 0x000fe20003f46270 */
[----:B------:R-:W-:-:S05]  /*0340*/  IMAD.MOV.U32 R0, RZ, RZ, c[0x0][0x178] ;  /* 0x00005e00ff007624 */ /* 0x000fca00078e00ff */
[----:B------:R-:W-:Y:S02]  /*0350*/  IADD3 R0, R0, 0x7f, RZ ;  /* 0x0000007f00007810 */ /* 0x000fe40007ffe0ff */
[----:B------:R-:W-:-:S05]  /*0360*/  @P0 IADD3 R3, R3, 0x1, RZ ;  /* 0x0000000103030810 */ /* 0x000fca0007ffe0ff */
[----:B------:R-:W-:Y:S01]  /*0370*/  IMAD.MOV.U32 R2, RZ, RZ, R3 ;  /* 0x000000ffff027224 */ /* 0x000fe200078e0003 */
[----:B------:R-:W-:-:S03]  /*0380*/  SHF.R.S32.HI R3, RZ, 0x1f, R0 ;  /* 0x0000001fff037819 */ /* 0x000fc60000011400 */
[----:B------:R-:W-:Y:S01]  /*0390*/  @!P2 IMAD.MOV R2, RZ, RZ, -R2 ;  /* 0x000000ffff02a224 */ /* 0x000fe200078e0a02 */
[----:B------:R-:W-:Y:S02]  /*03a0*/  @!P1 LOP3.LUT R2, RZ, R4, RZ, 0x33, !PT ;  /* 0x00000004ff029212 */ /* 0x000fe400078e33ff */
[----:B------:R-:W-:-:S03]  /*03b0*/  LEA.HI R3, R3, R0, RZ, 0x7 ;  /* 0x0000000003037211 */ /* 0x000fc600078f38ff */
[----:B------:R-:W-:Y:S02]  /*03c0*/  IMAD.SHL.U32 R6, R2, 0x8, RZ ;  /* 0x0000000802067824 */ /* 0x000fe400078e00ff */
[----:B------:R-:W-:-:S03]  /*03d0*/  IMAD.MOV R2, RZ, RZ, -R2 ;  /* 0x000000ffff027224 */ /* 0x000fc600078e0a02 */
[----:B------:R-:W-:Y:S01]  /*03e0*/  LEA.HI.SX32 R3, R3, -R6, 0x19 ;  /* 0x8000000603037211 */ /* 0x000fe200078fcaff */
[----:B------:R-:W-:-:S03]  /*03f0*/  IMAD R4, R4, R2, R5 ;  /* 0x0000000204047224 */ /* 0x000fc600078e0205 */
[----:B------:R-:W-:Y:S02]  /*0400*/  IMNMX R11, R3, 0x8, PT ;  /* 0x00000008030b7817 */ /* 0x000fe40003800200 */
[----:B------:R-:W-:Y:S02]  /*0410*/  IABS R9, R4 ;  /* 0x0000000400097213 */ /* 0x000fe40000000000 */
[----:B------:R-:W-:-:S04]  /*0420*/  IABS R7, R11 ;  /* 0x0000000b00077213 */ /* 0x000fc80000000000 */
[----:B------:R-:W0:Y:S08]  /*0430*/  I2F.RP R0, R7 ;  /* 0x0000000700007306 */ /* 0x000e300000209400 */
[----:B0-----:R-:W0:Y:S02]  /*0440*/  MUFU.RCP R0, R0 ;  /* 0x0000000000007308 */ /* 0x001e240000001000 */
[----:B0-----:R-:W-:-:S06]  /*0450*/  IADD3 R3, R0, 0xffffffe, RZ ;  /* 0x0ffffffe00037810 */ /* 0x001fcc0007ffe0ff */
[----:B------:R-:W0:Y:S02]  /*0460*/  F2I.FTZ.U32.TRUNC.NTZ R3, R3 ;  /* 0x0000000300037305 */ /* 0x000e24000021f000 */
[----:B0-----:R-:W-:-:S04]  /*0470*/  IMAD.MOV R8, RZ, RZ, -R3 ;  /* 0x000000ffff087224 */ /* 0x001fc800078e0a03 */
[----:B------:R-:W-:Y:S01]  /*0480*/  IMAD.MOV.U32 R2, RZ, RZ, R8 ;  /* 0x000000ffff027224 */ /* 0x000fe200078e0008 */
[----:B------:R-:W-:-:S03]  /*0490*/  IABS R8, R11 ;  /* 0x0000000b00087213 */ /* 0x000fc60000000000 */
[----:B------:R-:W-:Y:S02]  /*04a0*/  IMAD R5, R2, R7, RZ ;  /* 0x0000000702057224 */ /* 0x000fe400078e02ff */
[----:B------:R-:W-:Y:S02]  /*04b0*/  IMAD.MOV.U32 R2, RZ, RZ, RZ ;  /* 0x000000ffff027224 */ /* 0x000fe400078e00ff */
[----:B------:R-:W-:Y:S02]  /*04c0*/  IMAD.MOV R0, RZ, RZ, -R8 ;  /* 0x000000ffff007224 */ /* 0x000fe400078e0a08 */
        /* <DEDUP_REMOVED lines=8> */
[----:B------:R-:W-:Y:S02]  /*0550*/  LOP3.LUT R0, R4, R11, RZ, 0x3c, !PT ;  /* 0x0000000b04007212 */ /* 0x000fe400078e3cff */
[----:B------:R-:W-:Y:S02]  /*0560*/  LOP3.LUT R7, R125, 0x7f, RZ, 0xc0, !PT ;  /* 0x0000007f7d077812 */ /* 0x000fe400078ec0ff */
[----:B------:R-:W-:-:S07]  /*0570*/  ISETP.GE.AND P2, PT, R0, RZ, PT ;  /* 0x000000ff0000720c */ /* 0x000fce0003f46270 */
[----:B------:R-:W-:Y:S02]  /*0580*/  @P0 IADD3 R2, R2, 0x1, RZ ;  /* 0x0000000102020810 */ /* 0x000fe40007ffe0ff */
[----:B------:R-:W-:-:S04]  /*0590*/  ISETP.GT.AND P0, PT, R88, 0x1f, PT ;  /* 0x0000001f5800780c */ /* 0x000fc80003f04270 */
[----:B------:R-:W-:Y:S01]  /*05a0*/  @!P2 IMAD.MOV R2, RZ, RZ, -R2 ;  /* 0x000000ffff02a224 */ /* 0x000fe200078e0a02 */
[----:B------:R-:W-:-:S05]  /*05b0*/  @!P1 LOP3.LUT R2, RZ, R11, RZ, 0x33, !PT ;  /* 0x0000000bff029212 */ /* 0x000fca00078e33ff */
[----:B------:R-:W-:Y:S02]  /*05c0*/  IMAD.MOV R0, RZ, RZ, -R2 ;  /* 0x000000ffff007224 */ /* 0x000fe400078e0a02 */
[----:B------:R-:W-:Y:S02]  /*05d0*/  IMAD.SHL.U32 R85, R2, 0x40, RZ ;  /* 0x0000004002557824 */ /* 0x000fe400078e00ff */
[----:B------:R-:W-:-:S04]  /*05e0*/  IMAD R0, R11, R0, R4 ;  /* 0x000000000b007224 */ /* 0x000fc800078e0204 */
[----:B------:R-:W-:-:S04]  /*05f0*/  IMAD.IADD R0, R6, 0x1, R0 ;  /* 0x0000000106007824 */ /* 0x000fc800078e0200 */
[----:B------:R-:W-:Y:S01]  /*0600*/  IMAD R84, R0, 0x80, R7 ;  /* 0x0000008000547824 */ /* 0x000fe200078e0207 */
[----:B------:R-:W-:Y:S05]  /*0610*/  @P0 BRA `(.L_x_0) ;  /* 0x000000b000000947 */ /* 0x000fea0003800000 */
[C---:B------:R-:W-:Y:S01]  /*0620*/  IMAD.SHL.U32 R5, R125.reuse, 0x8, RZ ;  /* 0x000000087d057824 */ /* 0x040fe200078e00ff */
[----:B------:R-:W-:Y:S01]  /*0630*/  CS2R R68, SRZ ;  /* 0x0000000000447805 */ /* 0x000fe2000001ff00 */
[----:B------:R-:W-:Y:S01]  /*0640*/  IMAD.SHL.U32 R4, R125, 0x2, RZ ;  /* 0x000000027d047824 */ /* 0x000fe200078e00ff */
[----:B------:R-:W-:Y:S01]  /*0650*/  CS2R R10, SRZ ;  /* 0x00000000000a7805 */ /* 0x000fe2000001ff00 */
[----:B------:R-:W-:Y:S01]  /*0660*/  CS2R R32, SRZ ;  /* 0x0000000000207805 */ /* 0x000fe2000001ff00 */
[----:B------:R-:W-:Y:S01]  /*0670*/  CS2R R8, SRZ ;  /* 0x0000000000087805 */ /* 0x000fe2000001ff00 */
[----:B------:R-:W-:Y:S01]  /*0680*/  CS2R R70, SRZ ;  /* 0x0000000000467805 */ /* 0x000fe2000001ff00 */
[----:B------:R-:W-:Y:S01]  /*0690*/  CS2R R6, SRZ ;  /* 0x0000000000067805 */ /* 0x000fe2000001ff00 */
[----:B------:R-:W-:Y:S01]  /*06a0*/  CS2R R34, SRZ ;  /* 0x0000000000227805 */ /* 0x000fe2000001ff00 */
[----:B------:R-:W-:Y:S01]  /*06b0*/  CS2R R2, SRZ ;  /* 0x0000000000027805 */ /* 0x000fe2000001ff00 */
[----:B------:R-:W-:Y:S05]  /*06c0*/  BRA `(.L_x_1) ;  /* 0x00001aa000007947 */ /* 0x000fea0003800000 */
.L_x_0:
[----:B------:R-:W-:Y:S01]  /*06d0*/  IABS R18, c[0x0][0x17c] ;  /* 0x00005f0000127a13 */ /* 0x000fe20000000000 */
[----:B------:R-:W-:Y:S01]  /*06e0*/  IMAD.MOV.U32 R90, RZ, RZ, c[0x0][0x18c] ;  /* 0x00006300ff5a7624 */ /* 0x000fe200078e00ff */
[----:B------:R-:W-:Y:S01]  /*06f0*/  IABS R20, c[0x0][0x178] ;  /* 0x00005e0000147a13 */ /* 0x000fe20000000000 */
[----:B------:R-:W-:Y:S01]  /*0700*/  IMAD R124, R86, c[0x0][0x188], RZ ;  /* 0x00006200567c7a24 */ /* 0x000fe200078e02ff */
[----:B------:R-:W0:Y:S01]  /*0710*/  I2F.RP R6, R18 ;  /* 0x0000001200067306 */ /* 0x000e220000209400 */
[----:B------:R-:W-:Y:S01]  /*0720*/  LEA.HI R10, R125, R85, RZ, 0x1b ;  /* 0x000000557d0a7211 */ /* 0x000fe200078fd8ff */
[----:B------:R-:W-:Y:S01]  /*0730*/  IMAD R123, R91, c[0x0][0x188], RZ ;  /* 0x000062005b7b7a24 */ /* 0x000fe200078e02ff */
[----:B------:R-:W-:Y:S01]  /*0740*/  SHF.R.S32.HI R9, RZ, 0x1f, R88 ;  /* 0x0000001fff097819 */ /* 0x000fe20000011458 */
[----:B------:R-:W-:Y:S01]  /*0750*/  IMAD R122, R92, c[0x0][0x188], RZ ;  /* 0x000062005c7a7a24 */ /* 0x000fe200078e02ff */
[----:B------:R-:W-:Y:S01]  /*0760*/  IADD3 R0, R10, 0x38, RZ ;  /* 0x000000380a007810 */ /* 0x000fe20007ffe0ff */
[----:B------:R-:W-:Y:S01]  /*0770*/  IMAD R121, R93, c[0x0][0x188], RZ ;  /* 0x000062005d797a24 */ /* 0x000fe200078e02ff */
[----:B------:R-:W-:Y:S01]  /*0780*/  LEA.HI R88, R9, R88, RZ, 0x5 ;  /* 0x0000005809587211 */ /* 0x000fe200078f28ff */
[----:B------:R-:W1:Y:S01]  /*0790*/  I2F.RP R8, R20 ;  /* 0x0000001400087306 */ /* 0x000e620000209400 */
[----:B------:R-:W-:Y:S01]  /*07a0*/  LOP3.LUT P1, RZ, R125, 0x80, RZ, 0xc0, !PT ;  /* 0x000000807dff7812 */ /* 0x000fe2000782c0ff */
[----:B------:R-:W-:Y:S01]  /*07b0*/  IMAD R120, R94, c[0x0][0x188], RZ ;  /* 0x000062005e787a24 */ /* 0x000fe200078e02ff */
[----:B------:R-:W-:Y:S01]  /*07c0*/  IABS R9, R0 ;  /* 0x0000000000097213 */ /* 0x000fe20000000000 */
[----:B------:R-:W-:Y:S01]  /*07d0*/  IMAD R119, R95, c[0x0][0x188], RZ ;  /* 0x000062005f777a24 */ /* 0x000fe200078e02ff */
[----:B------:R-:W-:Y:S01]  /*07e0*/  ISETP.GE.AND P0, PT, R0, RZ, PT ;  /* 0x000000ff0000720c */ /* 0x000fe20003f06270 */
[----:B------:R-:W-:Y:S01]  /*07f0*/  IMAD R118, R96, c[0x0][0x188], RZ ;  /* 0x0000620060767a24 */ /* 0x000fe200078e02ff */
[----:B------:R-:W-:Y:S01]  /*0800*/  LOP3.LUT R28, R125, 0x1f, RZ, 0xc0, !PT ;  /* 0x0000001f7d1c7812 */ /* 0x000fe200078ec0ff */
[----:B0-----:R-:W0:Y:S01]  /*0810*/  MUFU.RCP R6, R6 ;  /* 0x0000000600067308 */ /* 0x001e220000001000 */
[----:B------:R-:W-:Y:S01]  /*0820*/  IMAD R117, R97, c[0x0][0x188], RZ ;  /* 0x0000620061757a24 */ /* 0x000fe200078e02ff */
[----:B------:R-:W-:Y:S01]  /*0830*/  CS2R R72, SRZ ;  /* 0x0000000000487805 */ /* 0x000fe2000001ff00 */
[----:B------:R-:W-:Y:S01]  /*0840*/  IMAD R116, R98, c[0x0][0x188], RZ ;  /* 0x0000620062747a24 */ /* 0x000fe200078e02ff */
[----:B------:R-:W-:Y:S01]  /*0850*/  CS2R R74, SRZ ;  /* 0x00000000004a7805 */ /* 0x000fe2000001ff00 */
[----:B------:R-:W-:Y:S01]  /*0860*/  IMAD R115, R99, c[0x0][0x188], RZ ;  /* 0x0000620063737a24 */ /* 0x000fe200078e02ff */
[----:B------:R-:W-:Y:S01]  /*0870*/  CS2R R68, SRZ ;  /* 0x0000000000447805 */ /* 0x000fe2000001ff00 */
[----:B------:R-:W-:Y:S01]  /*0880*/  IMAD R114, R100, c[0x0][0x188], RZ ;  /* 0x0000620064727a24 */ /* 0x000fe200078e02ff */
[----:B-1----:R-:W1:Y:S01]  /*0890*/  MUFU.RCP R8, R8 ;  /* 0x0000000800087308 */ /* 0x002e620000001000 */
[----:B------:R-:W-:Y:S01]  /*08a0*/  IMAD R113, R101, c[0x0][0x188], RZ ;  /* 0x0000620065717a24 */ /* 0x000fe200078e02ff */
[----:B------:R-:W-:Y:S01]  /*08b0*/  CS2R R70, SRZ ;  /* 0x0000000000467805 */ /* 0x000fe2000001ff00 */
[----:B------:R-:W-:Y:S01]  /*08c0*/  IMAD R112, R102, c[0x0][0x188], RZ ;  /* 0x0000620066707a24 */ /* 0x000fe200078e02ff */
[----:B------:R-:W-:Y:S01]  /*08d0*/  CS2R R64, SRZ ;  /* 0x0000000000407805 */ /* 0x000fe2000001ff00 */
[----:B------:R-:W-:Y:S01]  /*08e0*/  IMAD R111, R103, c[0x0][0x188], RZ ;  /* 0x00006200676f7a24 */ /* 0x000fe200078e02ff */
[----:B------:R-:W-:Y:S01]  /*08f0*/  CS2R R66, SRZ ;  /* 0x0000000000427805 */ /* 0x000fe2000001ff00 */
[----:B------:R-:W-:Y:S01]  /*0900*/  IMAD R110, R104, c[0x0][0x188], RZ ;  /* 0x00006200686e7a24 */ /* 0x000fe200078e02ff */
[----:B0-----:R-:W-:Y:S01]  /*0910*/  IADD3 R2, R6, 0xffffffe, RZ ;  /* 0x0ffffffe06027810 */ /* 0x001fe20007ffe0ff */
[----:B------:R-:W-:Y:S01]  /*0920*/  IMAD R109, R105, c[0x0][0x188], RZ ;  /* 0x00006200696d7a24 */ /* 0x000fe200078e02ff */
[----:B------:R-:W-:Y:S01]  /*0930*/  SEL R6, RZ, 0x110, !P1 ;  /* 0x00000110ff067807 */ /* 0x000fe20004800000 */
[----:B------:R-:W-:Y:S01]  /*0940*/  CS2R R60, SRZ ;  /* 0x00000000003c7805 */ /* 0x000fe2000001ff00 */
[----:B------:R0:W2:Y:S01]  /*0950*/  F2I.FTZ.U32.TRUNC.NTZ R3, R2 ;  /* 0x0000000200037305 */ /* 0x0000a2000021f000 */
[----:B------:R-:W-:Y:S01]  /*0960*/  CS2R R62, SRZ ;  /* 0x00000000003e7805 */ /* 0x000fe2000001ff00 */
[----:B------:R-:W-:Y:S01]  /*0970*/  CS2R R32, SRZ ;  /* 0x0000000000207805 */ /* 0x000fe2000001ff00 */
[----:B------:R-:W-:Y:S01]  /*0980*/  CS2R R34, SRZ ;  /* 0x0000000000227805 */ /* 0x000fe2000001ff00 */
[----:B-1----:R-:W-:Y:S01]  /*0990*/  IADD3 R4, R8, 0xffffffe, RZ ;  /* 0x0ffffffe08047810 */ /* 0x002fe20007ffe0ff */
[----:B------:R-:W-:Y:S01]  /*09a0*/  CS2R R56, SRZ ;  /* 0x0000000000387805 */ /* 0x000fe2000001ff00 */
[----:B------:R-:W-:Y:S01]  /*09b0*/  CS2R R58, SRZ ;  /* 0x00000000003a7805 */ /* 0x000fe2000001ff00 */
[----:B------:R-:W-:Y:S01]  /*09c0*/  CS2R R52, SRZ ;  /* 0x0000000000347805 */ /* 0x000fe2000001ff00 */
[----:B------:R1:W3:Y:S01]  /*09d0*/  F2I.FTZ.U32.TRUNC.NTZ R5, R4 ;  /* 0x0000000400057305 */ /* 0x0002e2000021f000 */
[----:B0-----:R-:W-:Y:S01]  /*09e0*/  IMAD.MOV.U32 R2, RZ, RZ, RZ ;  /* 0x000000ffff027224 */ /* 0x001fe200078e00ff */
[----:B------:R-:W-:Y:S01]  /*09f0*/  CS2R R54, SRZ ;  /* 0x0000000000367805 */ /* 0x000fe2000001ff00 */
[----:B------:R-:W-:Y:S01]  /*0a00*/  CS2R R26, SRZ ;  /* 0x00000000001a7805 */ /* 0x000fe2000001ff00 */
[----:B------:R-:W-:Y:S01]  /*0a10*/  IMAD.SHL.U32 R90, R90, 0x20, RZ ;  /* 0x000000205a5a7824 */ /* 0x000fe200078e00ff */
[----:B------:R-:W-:Y:S01]  /*0a20*/  SHF.R.S32.HI R88, RZ, 0x5, R88 ;  /* 0x00000005ff587819 */ /* 0x000fe20000011458 */
[----:B------:R-:W-:-:S02]  /*0a30*/  IMAD R87, R28, c[0x0][0x18c], RZ ;  /* 0x000063001c577a24 */ /* 0x000fc400078e02ff */
[----:B--2---:R-:W-:Y:S01]  /*0a40*/  IMAD.MOV R11, RZ, RZ, -R3 ;  /* 0x000000ffff0b7224 */ /* 0x004fe200078e0a03 */
[----:B-1----:R-:W-:-:S03]  /*0a50*/  SHF.R.U32.HI R4, RZ, 0x5, R125 ;  /* 0x00000005ff047819 */ /* 0x002fc6000001167d */
[----:B------:R-:W-:Y:S01]  /*0a60*/  IMAD R11, R11, R18, RZ ;  /* 0x000000120b0b7224 */ /* 0x000fe200078e02ff */
[----:B------:R-:W-:-:S03]  /*0a70*/  SGXT.U32 R4, R4, 0x3 ;  /* 0x000000030404781a */ /* 0x000fc60000000000 */
[----:B------:R-:W-:Y:S01]  /*0a80*/  IMAD.HI.U32 R2, R3, R11, R2 ;  /* 0x0000000b03027227 */ /* 0x000fe200078e0002 */
[----:B------:R-:W-:-:S03]  /*0a90*/  LOP3.LUT R14, R85, R4, RZ, 0xfc, !PT ;  /* 0x00000004550e7212 */ /* 0x000fc600078efcff */
[--C-:B---3--:R-:W-:Y:S01]  /*0aa0*/  IMAD.MOV R11, RZ, RZ, -R5.reuse ;  /* 0x000000ffff0b7224 */ /* 0x108fe200078e0a05 */
[C---:B------:R-:W-:Y:S01]  /*0ab0*/  LOP3.LUT R16, R14.reuse, 0x30, RZ, 0xfc, !PT ;  /* 0x000000300e107812 */ /* 0x040fe200078efcff */
[----:B------:R-:W-:Y:S01]  /*0ac0*/  IMAD.SHL.U32 R3, R7, 0x2, RZ ;  /* 0x0000000207037824 */ /* 0x000fe200078e00ff */
[C---:B------:R-:W-:Y:S01]  /*0ad0*/  LOP3.LUT R21, R14.reuse, 0x28, RZ, 0xfc, !PT ;  /* 0x000000280e157812 */ /* 0x040fe200078efcff */
[----:B------:R-:W-:Y:S01]  /*0ae0*/  IMAD R7, R11, R20, RZ ;  /* 0x000000140b077224 */ /* 0x000fe200078e02ff */
[----:B------:R-:W-:Y:S01]  /*0af0*/  LOP3.LUT R22, R14, 0x20, RZ, 0xfc, !PT ;  /* 0x000000200e167812 */ /* 0x000fe200078efcff */
[----:B------:R-:W-:Y:S01]  /*0b00*/  IMAD.MOV.U32 R4, RZ, RZ, RZ ;  /* 0x000000ffff047224 */ /* 0x000fe200078e00ff */
[----:B------:R-:W-:Y:S01]  /*0b10*/  LOP3.LUT R3, R6, R3, RZ, 0x3c, !PT ;  /* 0x0000000306037212 */ /* 0x000fe200078e3cff */
[----:B------:R-:W-:Y:S01]  /*0b20*/  IMAD.HI.U32 R0, R2, R9, RZ ;  /* 0x0000000902007227 */ /* 0x000fe200078e00ff */
[----:B------:R-:W-:Y:S02]  /*0b30*/  IABS R11, R22 ;  /* 0x00000016000b7213 */ /* 0x000fe40000000000 */
[----:B------:R-:W-:Y:S01]  /*0b40*/  LOP3.LUT R23, R14, 0x10, RZ, 0xfc, !PT ;  /* 0x000000100e177812 */ /* 0x000fe200078efcff */
[----:B------:R-:W-:Y:S01]  /*0b50*/  IMAD.HI.U32 R6, R5, R7, R4 ;  /* 0x0000000705067227 */ /* 0x000fe200078e0004 */
[----:B------:R-:W-:-:S02]  /*0b60*/  IABS R7, R16 ;  /* 0x0000001000077213 */ /* 0x000fc40000000000 */
[----:B------:R-:W-:Y:S01]  /*0b70*/  IADD3 R5, R10, 0x18, RZ ;  /* 0x000000180a057810 */ /* 0x000fe20007ffe0ff */
[----:B------:R-:W-:Y:S01]  /*0b80*/  IMAD.MOV R0, RZ, RZ, -R0 ;  /* 0x000000ffff007224 */ /* 0x000fe200078e0a00 */
[----:B------:R-:W-:Y:S01]  /*0b90*/  IABS R15, R23 ;  /* 0x00000017000f7213 */ /* 0x000fe20000000000 */
[----:B------:R-:W-:Y:S01]  /*0ba0*/  IMAD.HI.U32 R4, R2, R7, RZ ;  /* 0x0000000702047227 */ /* 0x000fe200078e00ff */
[----:B------:R-:W-:Y:S02]  /*0bb0*/  IABS R13, R5 ;  /* 0x00000005000d7213 */ /* 0x000fe40000000000 */
[----:B------:R-:W-:Y:S01]  /*0bc0*/  ISETP.GE.AND P1, PT, R5, RZ, PT ;  /* 0x000000ff0500720c */ /* 0x000fe20003f26270 */
[----:B------:R-:W-:Y:S01]  /*0bd0*/  IMAD R0, R18, R0, R9 ;  /* 0x0000000012007224 */ /* 0x000fe200078e0209 */
[----:B------:R-:W-:Y:S01]  /*0be0*/  IABS R9, R21 ;  /* 0x0000001500097213 */ /* 0x000fe20000000000 */
[----:B------:R-:W-:Y:S01]  /*0bf0*/  IMAD.MOV R8, RZ, RZ, -R4 ;  /* 0x000000ffff087224 */ /* 0x000fe200078e0a04 */
[----:B------:R-:W-:Y:S01]  /*0c00*/  LOP3.LUT R24, R14, 0x8, RZ, 0xfc, !PT ;  /* 0x000000080e187812 */ /* 0x000fe200078efcff */
[----:B------:R-:W-:Y:S01]  /*0c10*/  IMAD.HI.U32 R5, R2, R11, RZ ;  /* 0x0000000b02057227 */ /* 0x000fe200078e00ff */
[----:B------:R-:W-:-:S02]  /*0c20*/  ISETP.GT.U32.AND P4, PT, R18, R0, PT ;  /* 0x000000001200720c */ /* 0x000fc40003f84070 */
[C---:B------:R-:W-:Y:S01]  /*0c30*/  LOP3.LUT R108, R3.reuse, 0x20, RZ, 0x3c, !PT ;  /* 0x00000020036c7812 */ /* 0x040fe200078e3cff */
[----:B------:R-:W-:Y:S01]  /*0c40*/  IMAD.HI.U32 R4, R2, R9, RZ ;  /* 0x0000000902047227 */ /* 0x000fe200078e00ff */
[C---:B------:R-:W-:Y:S02]  /*0c50*/  LOP3.LUT R107, R3.reuse, 0x40, RZ, 0x3c, !PT ;  /* 0x00000040036b7812 */ /* 0x040fe400078e3cff */
[----:B------:R-:W-:Y:S01]  /*0c60*/  LOP3.LUT R106, R3, 0x60, RZ, 0x3c, !PT ;  /* 0x00000060036a7812 */ /* 0x000fe200078e3cff */
[----:B------:R-:W-:Y:S02]  /*0c70*/  IMAD R7, R18, R8, R7 ;  /* 0x0000000812077224 */ /* 0x000fe400078e0207 */
[----:B------:R-:W-:Y:S02]  /*0c80*/  IMAD.MOV R8, RZ, RZ, -R4 ;  /* 0x000000ffff087224 */ /* 0x000fe400078e0a04 */
[----:B------:R-:W-:Y:S01]  /*0c90*/  IMAD.HI.U32 R4, R2, R13, RZ ;  /* 0x0000000d02047227 */ /* 0x000fe200078e00ff */
[----:B------:R-:W-:-:S03]  /*0ca0*/  ISETP.GT.U32.AND P2, PT, R18, R7, PT ;  /* 0x000000071200720c */ /* 0x000fc60003f44070 */
[----:B------:R-:W-:Y:S02]  /*0cb0*/  IMAD.MOV R10, RZ, RZ, -R5 ;  /* 0x000000ffff0a7224 */ /* 0x000fe400078e0a05 */
[----:B------:R-:W-:Y:S02]  /*0cc0*/  IMAD.MOV R4, RZ, RZ, -R4 ;  /* 0x000000ffff047224 */ /* 0x000fe400078e0a04 */
[C---:B------:R-:W-:Y:S02]  /*0cd0*/  IMAD R10, R18.reuse, R10, R11 ;  /* 0x0000000a120a7224 */ /* 0x040fe400078e020b */
[C---:B------:R-:W-:Y:S02]  /*0ce0*/  IMAD R9, R18.reuse, R8, R9 ;  /* 0x0000000812097224 */ /* 0x040fe400078e0209 */
[C---:B------:R-:W-:Y:S01]  /*0cf0*/  IMAD R11, R18.reuse, R4, R13 ;  /* 0x00000004120b7224 */ /* 0x040fe200078e020d */
[----:B------:R-:W-:Y:S01]  /*0d00*/  ISETP.GT.U32.AND P3, PT, R18, R10, PT ;  /* 0x0000000a1200720c */ /* 0x000fe20003f64070 */
[----:B------:R-:W-:Y:S01]  /*0d10*/  @!P4 IMAD.IADD R0, R0, 0x1, -R18 ;  /* 0x000000010000c824 */ /* 0x000fe200078e0a12 */
[----:B------:R-:W-:Y:S01]  /*0d20*/  ISETP.GT.U32.AND P6, PT, R18, R9, PT ;  /* 0x000000091200720c */ /* 0x000fe20003fc4070 */
[----:B------:R-:W-:Y:S01]  /*0d30*/  IMAD.HI.U32 R5, R2, R15, RZ ;  /* 0x0000000f02057227 */ /* 0x000fe200078e00ff */
[----:B------:R-:W-:-:S02]  /*0d40*/  ISETP.GT.U32.AND P4, PT, R18, R11, PT ;  /* 0x0000000b1200720c */ /* 0x000fc40003f84070 */
[----:B------:R-:W-:Y:S01]  /*0d50*/  ISETP.GT.U32.AND P5, PT, R18, R0, PT ;  /* 0x000000001200720c */ /* 0x000fe20003fa4070 */
[----:B------:R-:W-:Y:S01]  /*0d60*/  @!P2 IMAD.IADD R7, R7, 0x1, -R18 ;  /* 0x000000010707a824 */ /* 0x000fe200078e0a12 */
[----:B------:R-:W-:Y:S01]  /*0d70*/  IABS R13, R24 ;  /* 0x00000018000d7213 */ /* 0x000fe20000000000 */
[----:B------:R-:W-:-:S03]  /*0d80*/  IMAD.MOV R5, RZ, RZ, -R5 ;  /* 0x000000ffff057224 */ /* 0x000fc600078e0a05 */
[C---:B------:R-:W-:Y:S01]  /*0d90*/  ISETP.GT.U32.AND P2, PT, R18.reuse, R7, PT ;  /* 0x000000071200720c */ /* 0x040fe20003f44070 */
[----:B------:R-:W-:Y:S01]  /*0da0*/  IMAD R12, R18, R5, R15 ;  /* 0x00000005120c7224 */ /* 0x000fe200078e020f */
[----:B------:R-:W-:Y:S01]  /*0db0*/  IABS R5, R14 ;  /* 0x0000000e00057213 */ /* 0x000fe20000000000 */
[--C-:B------:R-:W-:Y:S01]  /*0dc0*/  @!P6 IMAD.IADD R9, R9, 0x1, -R18.reuse ;  /* 0x000000010909e824 */ /* 0x100fe200078e0a12 */
[----:B------:R-:W-:Y:S01]  /*0dd0*/  IABS R15, R84 ;  /* 0x00000054000f7213 */ /* 0x000fe20000000000 */
[--C-:B------:R-:W-:Y:S02]  /*0de0*/  @!P4 IMAD.IADD R11, R11, 0x1, -R18.reuse ;  /* 0x000000010b0bc824 */ /* 0x100fe400078e0a12 */
[--C-:B------:R-:W-:Y:S01]  /*0df0*/  @!P3 IMAD.IADD R10, R10, 0x1, -R18.reuse ;  /* 0x000000010a0ab824 */ /* 0x100fe200078e0a12 */
[----:B------:R-:W-:Y:S01]  /*0e00*/  ISETP.GT.U32.AND P3, PT, R18, R9, PT ;  /* 0x000000091200720c */ /* 0x000fe20003f64070 */
[----:B------:R-:W-:Y:S01]  /*0e10*/  @!P5 IMAD.IADD R0, R0, 0x1, -R18 ;  /* 0x000000010000d824 */ /* 0x000fe200078e0a12 */
[----:B------:R-:W-:Y:S01]  /*0e20*/  ISETP.GT.U32.AND P5, PT, R18, R12, PT ;  /* 0x0000000c1200720c */ /* 0x000fe20003fa4070 */
[----:B------:R-:W-:Y:S01]  /*0e30*/  IMAD.HI.U32 R4, R2, R13, RZ ;  /* 0x0000000d02047227 */ /* 0x000fe200078e00ff */
[----:B------:R-:W-:-:S02]  /*0e40*/  ISETP.GT.U32.AND P6, PT, R18, R11, PT ;  /* 0x0000000b1200720c */ /* 0x000fc40003fc4070 */
[----:B------:R-:W-:Y:S01]  /*0e50*/  ISETP.GT.U32.AND P4, PT, R18, R10, PT ;  /* 0x0000000a1200720c */ /* 0x000fe20003f84070 */
[----:B------:R-:W-:-:S04]  /*0e60*/  IMAD.HI.U32 R2, R2, R5, RZ ;  /* 0x0000000502027227 */ /* 0x000fc800078e00ff */
[----:B------:R-:W-:Y:S02]  /*0e70*/  IMAD.MOV R4, RZ, RZ, -R4 ;  /* 0x000000ffff047224 */ /* 0x000fe400078e0a04 */
[----:B------:R-:W-:Y:S02]  /*0e80*/  IMAD.MOV R2, RZ, RZ, -R2 ;  /* 0x000000ffff027224 */ /* 0x000fe400078e0a02 */
[--C-:B------:R-:W-:Y:S01]  /*0e90*/  @!P2 IMAD.IADD R7, R7, 0x1, -R18.reuse ;  /* 0x000000010707a824 */ /* 0x100fe200078e0a12 */
[----:B------:R-:W-:Y:S01]  /*0ea0*/  ISETP.GE.AND P2, PT, R14, RZ, PT ;  /* 0x000000ff0e00720c */ /* 0x000fe20003f46270 */
[C---:B------:R-:W-:Y:S02]  /*0eb0*/  IMAD R13, R18.reuse, R4, R13 ;  /* 0x00000004120d7224 */ /* 0x040fe400078e020d */
[C---:B------:R-:W-:Y:S01]  /*0ec0*/  IMAD R14, R18.reuse, R2, R5 ;  /* 0x00000002120e7224 */ /* 0x040fe200078e0205 */
[----:B------:R-:W-:Y:S01]  /*0ed0*/  LOP3.LUT R2, R125, 0x7, RZ, 0xc0, !PT ;  /* 0x000000077d027812 */ /* 0x000fe200078ec0ff */
[--C-:B------:R-:W-:Y:S01]  /*0ee0*/  @!P3 IMAD.IADD R9, R9, 0x1, -R18.reuse ;  /* 0x000000010909b824 */ /* 0x100fe200078e0a12 */
[----:B------:R-:W-:Y:S01]  /*0ef0*/  ISETP.GT.U32.AND P3, PT, R18, R13, PT ;  /* 0x0000000d1200720c */ /* 0x000fe20003f64070 */
[----:B------:R-:W-:-:S02]  /*0f00*/  @!P5 IMAD.IADD R12, R12, 0x1, -R18 ;  /* 0x000000010c0cd824 */ /* 0x000fc400078e0a12 */
[----:B------:R-:W-:Y:S01]  /*0f10*/  @!P6 IMAD.IADD R11, R11, 0x1, -R18 ;  /* 0x000000010b0be824 */ /* 0x000fe200078e0a12 */
[----:B------:R-:W-:Y:S01]  /*0f20*/  ISETP.GT.U32.AND P6, PT, R18, R14, PT ;  /* 0x0000000e1200720c */ /* 0x000fe20003fc4070 */
[----:B------:R-:W-:Y:S01]  /*0f30*/  IMAD.HI.U32 R6, R6, R15, RZ ;  /* 0x0000000f06067227 */ /* 0x000fe200078e00ff */
[----:B------:R-:W-:-:S03]  /*0f40*/  ISETP.GT.U32.AND P5, PT, R18, R12, PT ;  /* 0x0000000c1200720c */ /* 0x000fc60003fa4070 */
[----:B------:R-:W-:Y:S02]  /*0f50*/  IMAD.MOV R6, RZ, RZ, -R6 ;  /* 0x000000ffff067224 */ /* 0x000fe400078e0a06 */
[----:B------:R-:W-:Y:S02]  /*0f60*/  IMAD.SHL.U32 R5, R125, 0x8, RZ ;  /* 0x000000087d057824 */ /* 0x000fe400078e00ff */
[----:B------:R-:W-:Y:S02]  /*0f70*/  IMAD R15, R20, R6, R15 ;  /* 0x00000006140f7224 */ /* 0x000fe400078e020f */
[--C-:B------:R-:W-:Y:S01]  /*0f80*/  @!P3 IMAD.IADD R13, R13, 0x1, -R18.reuse ;  /* 0x000000010d0db824 */ /* 0x100fe200078e0a12 */
[----:B------:R-:W-:Y:S01]  /*0f90*/  LOP3.LUT R19, R5, 0x30, RZ, 0xc0, !PT ;  /* 0x0000003005137812 */ /* 0x000fe200078ec0ff */
[--C-:B------:R-:W-:Y:S01]  /*0fa0*/  @!P6 IMAD.IADD R14, R14, 0x1, -R18.reuse ;  /* 0x000000010e0ee824 */ /* 0x100fe200078e0a12 */
[----:B------:R-:W-:Y:S01]  /*0fb0*/  ISETP.GT.U32.AND P3, PT, R20, R15, PT ;  /* 0x0000000f1400720c */ /* 0x000fe20003f64070 */
[--C-:B------:R-:W-:Y:S01]  /*0fc0*/  @!P5 IMAD.IADD R12, R12, 0x1, -R18.reuse ;  /* 0x000000010c0cd824 */ /* 0x100fe200078e0a12 */
[C---:B------:R-:W-:Y:S01]  /*0fd0*/  ISETP.GT.U32.AND P5, PT, R18.reuse, R13, PT ;  /* 0x0000000d1200720c */ /* 0x040fe20003fa4070 */
[C---:B------:R-:W-:Y:S01]  /*0fe0*/  IMAD.SHL.U32 R4, R125.reuse, 0x2, RZ ;  /* 0x000000027d047824 */ /* 0x040fe200078e00ff */
[----:B------:R-:W-:Y:S01]  /*0ff0*/  ISETP.GT.U32.AND P6, PT, R18, R14, PT ;  /* 0x0000000e1200720c */ /* 0x000fe20003fc4070 */
[----:B------:R-:W-:Y:S01]  /*1000*/  @!P4 IMAD.IADD R10, R10, 0x1, -R18 ;  /* 0x000000010a0ac824 */ /* 0x000fe200078e0a12 */
[----:B------:R-:W-:Y:S01]  /*1010*/  ISETP.GE.AND P4, PT, R16, RZ, PT ;  /* 0x000000ff1000720c */ /* 0x000fe20003f86270 */
[----:B------:R-:W-:Y:S01]  /*1020*/  IMAD.MOV.U32 R6, RZ, RZ, R0 ;  /* 0x000000ffff067224 */ /* 0x000fe200078e0000 */
[----:B------:R-:W-:Y:S01]  /*1030*/  LOP3.LUT R16, R125, 0xc0, RZ, 0xc0, !PT ;  /* 0x000000c07d107812 */ /* 0x000fe200078ec0ff */
[----:B------:R-:W-:Y:S01]  /*1040*/  IMAD R19, R2, 0x40, R19 ;  /* 0x0000004002137824 */ /* 0x000fe200078e0213 */
[----:B------:R-:W-:Y:S01]  /*1050*/  LOP3.LUT R17, R4, 0x10, RZ, 0xc0, !PT ;  /* 0x0000001004117812 */ /* 0x000fe200078ec0ff */
[----:B------:R-:W-:Y:S01]  /*1060*/  IMAD R2, R2, 0x110, RZ ;  /* 0x0000011002027824 */ /* 0x000fe200078e02ff */
[----:B------:R-:W-:Y:S01]  /*1070*/  SHF.R.U32.HI R89, RZ, 0x2, R16 ;  /* 0x00000002ff597819 */ /* 0x000fe20000011610 */
[----:B------:R-:W-:Y:S01]  /*1080*/  @!P3 IMAD.IADD R15, R15, 0x1, -R20 ;  /* 0x000000010f0fb824 */ /* 0x000fe200078e0a14 */
[----:B------:R-:W-:Y:S01]  /*1090*/  LEA.HI R17, R16, R17, RZ, 0x1f ;  /* 0x0000001110117211 */ /* 0x000fe200078ff8ff */
[----:B------:R-:W-:Y:S01]  /*10a0*/  @!P0 IMAD.MOV R6, RZ, RZ, -R6 ;  /* 0x000000ffff068224 */ /* 0x000fe200078e0a06 */
[----:B------:R-:W-:Y:S01]  /*10b0*/  ISETP.GE.AND P0, PT, R21, RZ, PT ;  /* 0x000000ff1500720c */ /* 0x000fe20003f06270 */
[--C-:B------:R-:W-:Y:S01]  /*10c0*/  @!P5 IMAD.IADD R13, R13, 0x1, -R18.reuse ;  /* 0x000000010d0dd824 */ /* 0x100fe200078e0a12 */
[----:B------:R-:W-:Y:S01]  /*10d0*/  ISETP.GE.AND P3, PT, R22, RZ, PT ;  /* 0x000000ff1600720c */ /* 0x000fe20003f66270 */
[----:B------:R-:W-:Y:S01]  /*10e0*/  @!P6 IMAD.IADD R14, R14, 0x1, -R18 ;  /* 0x000000010e0ee824 */ /* 0x000fe200078e0a12 */
[----:B------:R-:W-:Y:S01]  /*10f0*/  ISETP.GE.AND P5, PT, R23, RZ, PT ;  /* 0x000000ff1700720c */ /* 0x000fe20003fa6270 */
[C---:B------:R-:W-:Y:S01]  /*1100*/  IMAD.SHL.U32 R0, R125.reuse, 0x80, RZ ;  /* 0x000000807d007824 */ /* 0x040fe200078e00ff */
[----:B------:R-:W-:Y:S01]  /*1110*/  ISETP.GE.AND P6, PT, R24, RZ, PT ;  /* 0x000000ff1800720c */ /* 0x000fe20003fc6270 */
[----:B------:R-:W-:Y:S01]  /*1120*/  IMAD.MOV.U32 R8, RZ, RZ, R7 ;  /* 0x000000ffff087224 */ /* 0x000fe200078e0007 */
[----:B------:R-:W-:Y:S01]  /*1130*/  LOP3.LUT R17, R2, R17, RZ, 0x3c, !PT ;  /* 0x0000001102117212 */ /* 0x000fe200078e3cff */
[----:B------:R-:W-:Y:S01]  /*1140*/  IMAD.SHL.U32 R2, R125, 0x10, RZ ;  /* 0x000000107d027824 */ /* 0x000fe200078e00ff */
[----:B------:R-:W-:Y:S01]  /*1150*/  LOP3.LUT R0, R0, 0x800, RZ, 0xc0, !PT ;  /* 0x0000080000007812 */ /* 0x000fe200078ec0ff */
[----:B------:R-:W-:Y:S01]  /*1160*/  @!P4 IMAD.MOV R8, RZ, RZ, -R8 ;  /* 0x000000ffff08c224 */ /* 0x000fe200078e0a08 */
[----:B------:R-:W-:Y:S01]  /*1170*/  LOP3.LUT R18, R19, 0x30, R4, 0x78, !PT ;  /* 0x0000003013127812 */ /* 0x000fe200078e7804 */
[----:B------:R-:W-:Y:S01]  /*1180*/  @!P0 IMAD.MOV R9, RZ, RZ, -R9 ;  /* 0x000000ffff098224 */ /* 0x000fe200078e0a09 */
[----:B------:R-:W-:Y:S01]  /*1190*/  LOP3.LUT R7, R2, 0x200, RZ, 0xc0, !PT ;  /* 0x0000020002077812 */ /* 0x000fe200078ec0ff */
[----:B------:R-:W-:Y:S01]  /*11a0*/  IMAD.IADD R2, R0, 0x1, R17 ;  /* 0x0000000100027824 */ /* 0x000fe200078e0211 */
[----:B------:R-:W-:Y:S01]  /*11b0*/  ISETP.NE.AND P0, PT, RZ, c[0x0][0x17c], PT ;  /* 0x00005f00ff007a0c */ /* 0x000fe20003f05270 */
[----:B------:R-:W-:Y:S01]  /*11c0*/  @!P3 IMAD.MOV R10, RZ, RZ, -R10 ;  /* 0x000000ffff0ab224 */ /* 0x000fe200078e0a0a */
[----:B------:R-:W-:Y:S01]  /*11d0*/  ISETP.GT.U32.AND P4, PT, R20, R15, PT ;  /* 0x0000000f1400720c */ /* 0x000fe20003f84070 */
[----:B------:R-:W-:Y:S01]  /*11e0*/  IMAD.IADD R0, R7, 0x1, R18 ;  /* 0x0000000107007824 */ /* 0x000fe200078e0212 */
[----:B------:R-:W-:Y:S01]  /*11f0*/  LOP3.LUT R7, RZ, c[0x0][0x17c], RZ, 0x33, !PT ;  /* 0x00005f00ff077a12 */ /* 0x000fe200078e33ff */
[----:B------:R-:W-:Y:S01]  /*1200*/  @!P1 IMAD.MOV R11, RZ, RZ, -R11 ;  /* 0x000000ffff0b9224 */ /* 0x000fe200078e0a0b */
[----:B------:R-:W-:Y:S01]  /*1210*/  ISETP.GE.AND P1, PT, R84, RZ, PT ;  /* 0x000000ff5400720c */ /* 0x000fe20003f26270 */
[----:B------:R-:W-:Y:S01]  /*1220*/  @!P5 IMAD.MOV R12, RZ, RZ, -R12 ;  /* 0x000000ffff0cd224 */ /* 0x000fe200078e0a0c */
[C---:B------:R-:W-:Y:S01]  /*1230*/  SEL R6, R7.reuse, R6, !P0 ;  /* 0x0000000607067207 */ /* 0x040fe20004000000 */
[----:B------:R-:W-:Y:S01]  /*1240*/  @!P6 IMAD.MOV R13, RZ, RZ, -R13 ;  /* 0x000000ffff0de224 */ /* 0x000fe200078e0a0d */
[C---:B------:R-:W-:Y:S01]  /*1250*/  SEL R8, R7.reuse, R8, !P0 ;  /* 0x0000000807087207 */ /* 0x040fe20004000000 */
[----:B------:R-:W-:Y:S01]  /*1260*/  @!P2 IMAD.MOV R14, RZ, RZ, -R14 ;  /* 0x000000ffff0ea224 */ /* 0x000fe200078e0a0e */
[C---:B------:R-:W-:Y:S01]  /*1270*/  SEL R9, R7.reuse, R9, !P0 ;  /* 0x0000000907097207 */ /* 0x040fe20004000000 */
[----:B------:R-:W-:Y:S01]  /*1280*/  IMAD R82, R6, c[0x0][0x190], RZ ;  /* 0x0000640006527a24 */ /* 0x000fe200078e02ff */
[----:B------:R-:W-:Y:S01]  /*1290*/  SEL R10, R7, R10, !P0 ;  /* 0x0000000a070a7207 */ /* 0x000fe20004000000 */
[----:B------:R-:W-:Y:S01]  /*12a0*/  @!P4 IMAD.IADD R15, R15, 0x1, -R20 ;  /* 0x000000010f0fc824 */ /* 0x000fe200078e0a14 */
[C---:B------:R-:W-:Y:S01]  /*12b0*/  SEL R11, R7.reuse, R11, !P0 ;  /* 0x0000000b070b7207 */ /* 0x040fe20004000000 */
[----:B------:R-:W-:Y:S01]  /*12c0*/  IMAD R8, R8, c[0x0][0x190], RZ ;  /* 0x0000640008087a24 */ /* 0x000fe200078e02ff */
[C---:B------:R-:W-:Y:S01]  /*12d0*/  SEL R12, R7.reuse, R12, !P0 ;  /* 0x0000000c070c7207 */ /* 0x040fe20004000000 */
[----:B------:R-:W-:Y:S01]  /*12e0*/  @!P1 IMAD.MOV R15, RZ, RZ, -R15 ;  /* 0x000000ffff0f9224 */ /* 0x000fe200078e0a0f */
[----:B------:R-:W-:Y:S01]  /*12f0*/  SEL R13, R7, R13, !P0 ;  /* 0x0000000d070d7207 */ /* 0x000fe20004000000 */
[----:B------:R-:W-:Y:S01]  /*1300*/  IMAD R9, R9, c[0x0][0x190], RZ ;  /* 0x0000640009097a24 */ /* 0x000fe200078e02ff */
[----:B------:R-:W-:Y:S01]  /*1310*/  SEL R7, R7, R14, !P0 ;  /* 0x0000000e07077207 */ /* 0x000fe20004000000 */
[----:B------:R-:W-:Y:S01]  /*1320*/  IMAD R10, R10, c[0x0][0x190], RZ ;  /* 0x000064000a0a7a24 */ /* 0x000fe200078e02ff */
[----:B------:R-:W-:Y:S01]  /*1330*/  ISETP.NE.AND P0, PT, RZ, c[0x0][0x178], PT ;  /* 0x00005e00ff007a0c */ /* 0x000fe20003f05270 */
[----:B------:R-:W-:Y:S01]  /*1340*/  IMAD R11, R11, c[0x0][0x190], RZ ;  /* 0x000064000b0b7a24 */ /* 0x000fe200078e02ff */
[----:B------:R-:W-:Y:S01]  /*1350*/  LEA R80, P1, R8, c[0x0][0x168], 0x1 ;  /* 0x00005a0008507a11 */ /* 0x000fe200078208ff */
[----:B------:R-:W-:Y:S01]  /*1360*/  IMAD R12, R12, c[0x0][0x190], RZ ;  /* 0x000064000c0c7a24 */ /* 0x000fe200078e02ff */
[----:B------:R-:W-:Y:S01]  /*1370*/  LEA R19, P2, R9, c[0x0][0x168], 0x1 ;  /* 0x00005a0009137a11 */ /* 0x000fe200078408ff */
[----:B------:R-:W-:Y:S01]  /*1380*/  IMAD R13, R13, c[0x0][0x190], RZ ;  /* 0x000064000d0d7a24 */ /* 0x000fe200078e02ff */
[----:B------:R-:W-:Y:S01]  /*1390*/  LEA R30, P3, R10, c[0x0][0x168], 0x1 ;  /* 0x00005a000a1e7a11 */ /* 0x000fe200078608ff */
[----:B------:R-:W-:Y:S01]  /*13a0*/  IMAD R49, R7, c[0x0][0x190], RZ ;  /* 0x0000640007317a24 */ /* 0x000fe200078e02ff */
[----:B------:R-:W-:Y:S01]  /*13b0*/  LEA R16, P4, R11, c[0x0][0x168], 0x1 ;  /* 0x00005a000b107a11 */ /* 0x000fe200078808ff */
[----:B------:R-:W-:Y:S01]  /*13c0*/  CS2R R24, SRZ ;  /* 0x0000000000187805 */ /* 0x000fe2000001ff00 */
[----:B------:R-:W-:-:S02]  /*13d0*/  LEA R14, P5, R12, c[0x0][0x168], 0x1 ;  /* 0x00005a000c0e7a11 */ /* 0x000fc400078a08ff */
[----:B------:R-:W-:Y:S02]  /*13e0*/  LOP3.LUT R89, R89, 0x1fe, R4, 0x78, !PT ;  /* 0x000001fe59597812 */ /* 0x000fe400078e7804 */
[----:B------:R-:W-:Y:S02]  /*13f0*/  @!P0 LOP3.LUT R15, RZ, c[0x0][0x178], RZ, 0x33, !PT ;  /* 0x00005e00ff0f8a12 */ /* 0x000fe400078e33ff */
[----:B------:R-:W-:Y:S02]  /*1400*/  LEA R83, P0, R82, c[0x0][0x168], 0x1 ;  /* 0x00005a0052537a11 */ /* 0x000fe400078008ff */
[----:B------:R-:W-:Y:S01]  /*1410*/  LEA.HI.X.SX32 R81, R8, c[0x0][0x16c], 0x1, P1 ;  /* 0x00005b0008517a11 */ /* 0x000fe200008f0eff */
[----:B------:R-:W-:Y:S01]  /*1420*/  IMAD R15, R15, c[0x0][0x184], RZ ;  /* 0x000061000f0f7a24 */ /* 0x000fe200078e02ff */
[----:B------:R-:W-:Y:S02]  /*1430*/  LEA.HI.X.SX32 R82, R82, c[0x0][0x16c], 0x1, P0 ;  /* 0x00005b0052527a11 */ /* 0x000fe400000f0eff */
[----:B------:R-:W-:-:S02]  /*1440*/  LEA R48, P0, R49, c[0x0][0x168], 0x1 ;  /* 0x00005a0031307a11 */ /* 0x000fc400078008ff */
[----:B------:R-:W-:Y:S02]  /*1450*/  LEA R6, P6, R15, c[0x0][0x160], 0x1 ;  /* 0x000058000f067a11 */ /* 0x000fe400078c08ff */
[----:B------:R-:W-:Y:S02]  /*1460*/  LEA.HI.X.SX32 R18, R9, c[0x0][0x16c], 0x1, P2 ;  /* 0x00005b0009127a11 */ /* 0x000fe400010f0eff */
[----:B------:R-:W-:Y:S02]  /*1470*/  LEA.HI.X.SX32 R7, R15, c[0x0][0x164], 0x1, P6 ;  /* 0x000059000f077a11 */ /* 0x000fe400030f0eff */
[----:B------:R-:W-:Y:S02]  /*1480*/  LEA R46, P6, R13, c[0x0][0x168], 0x1 ;  /* 0x00005a000d2e7a11 */ /* 0x000fe400078c08ff */
[----:B------:R-:W-:Y:S02]  /*1490*/  LEA.HI.X.SX32 R31, R10, c[0x0][0x16c], 0x1, P3 ;  /* 0x00005b000a1f7a11 */ /* 0x000fe400018f0eff */
[----:B------:R-:W-:-:S02]  /*14a0*/  LEA.HI.X.SX32 R17, R11, c[0x0][0x16c], 0x1, P4 ;  /* 0x00005b000b117a11 */ /* 0x000fc400020f0eff */
[----:B------:R-:W-:Y:S02]  /*14b0*/  LEA.HI.X.SX32 R15, R12, c[0x0][0x16c], 0x1, P5 ;  /* 0x00005b000c0f7a11 */ /* 0x000fe400028f0eff */
[----:B------:R-:W-:Y:S02]  /*14c0*/  LEA.HI.X.SX32 R47, R13, c[0x0][0x16c], 0x1, P6 ;  /* 0x00005b000d2f7a11 */ /* 0x000fe400030f0eff */
[----:B------:R-:W-:Y:S02]  /*14d0*/  LEA.HI.X.SX32 R49, R49, c[0x0][0x16c], 0x1, P0 ;  /* 0x00005b0031317a11 */ /* 0x000fe400000f0eff */
.L_x_2:
[----:B------:R-:W-:Y:S01]  /*14e0*/  ISETP.GE.AND P0, PT, R86, UR4, PT ;  /* 0x0000000456007c0c */ /* 0x000fe2000bf06270 */
[----:B------:R-:W-:Y:S01]  /*14f0*/  IMAD.WIDE R8, R124, 0x2, R6 ;  /* 0x000000027c087825 */ /* 0x000fe200078e0206 */
[----:B------:R-:W-:Y:S02]  /*1500*/  ISETP.GE.AND P1, PT, R102, UR4, PT ;  /* 0x0000000466007c0c */ /* 0x000fe4000bf26270 */
[----:B------:R-:W-:Y:S02]  /*1510*/  PRMT R42, RZ, 0x7610, R42 ;  /* 0x00007610ff2a7816 */ /* 0x000fe4000000002a */
[----:B------:R-:W-:-:S07]  /*1520*/  PRMT R41, RZ, 0x7610, R41 ;  /* 0x00007610ff297816 */ /* 0x000fce0000000029 */
[----:B------:R0:W2:Y:S01]  /*1530*/  @!P0 LDG.E.U16 R42, [R8.64] ;  /* 0x00000006082a8981 */ /* 0x0000a2000c1e1500 */
[----:B------:R-:W-:Y:S01]  /*1540*/  ISETP.GE.AND P0, PT, R98, UR4, PT ;  /* 0x0000000462007c0c */ /* 0x000fe2000bf06270 */
[----:B0-----:R-:W-:-:S05]  /*1550*/  IMAD.WIDE R8, R112, 0x2, R6 ;  /* 0x0000000270087825 */ /* 0x001fca00078e0206 */
[----:B------:R0:W3:Y:S01]  /*1560*/  @!P1 LDG.E.U16 R41, [R8.64] ;  /* 0x0000000608299981 */ /* 0x0000e2000c1e1500 */
[----:B------:R-:W-:Y:S02]  /*1570*/  ISETP.GE.AND P1, PT, R94, UR4, PT ;  /* 0x000000045e007c0c */ /* 0x000fe4000bf26270 */
[----:B------:R-:W-:Y:S02]  /*1580*/  PRMT R40, RZ, 0x7610, R40 ;  /* 0x00007610ff287816 */ /* 0x000fe40000000028 */
[----:B------:R-:W-:Y:S01]  /*1590*/  PRMT R39, RZ, 0x7610, R39 ;  /* 0x00007610ff277816 */ /* 0x000fe20000000027 */
[----:B0-----:R-:W-:-:S05]  /*15a0*/  IMAD.WIDE R8, R116, 0x2, R6 ;  /* 0x0000000274087825 */ /* 0x001fca00078e0206 */
[----:B------:R0:W4:Y:S01]  /*15b0*/  @!P0 LDG.E.U16 R40, [R8.64] ;  /* 0x0000000608288981 */ /* 0x000122000c1e1500 */
[----:B------:R-:W-:Y:S02]  /*15c0*/  ISETP.GE.AND P0, PT, R105, UR4, PT ;  /* 0x0000000469007c0c */ /* 0x000fe4000bf06270 */
[----:B------:R-:W-:Y:S01]  /*15d0*/  PRMT R22, RZ, 0x7610, R22 ;  /* 0x00007610ff167816 */ /* 0x000fe20000000016 */
[----:B0-----:R-:W-:-:S05]  /*15e0*/  IMAD.WIDE R8, R120, 0x2, R6 ;  /* 0x0000000278087825 */ /* 0x001fca00078e0206 */
[----:B------:R0:W5:Y:S01]  /*15f0*/  @!P1 LDG.E.U16 R39, [R8.64] ;  /* 0x0000000608279981 */ /* 0x000162000c1e1500 */
[----:B------:R-:W-:Y:S02]  /*1600*/  ISETP.GE.AND P1, PT, R104, UR4, PT ;  /* 0x0000000468007c0c */ /* 0x000fe4000bf26270 */
[----:B------:R-:W-:Y:S02]  /*1610*/  PRMT R29, RZ, 0x7610, R29 ;  /* 0x00007610ff1d7816 */ /* 0x000fe4000000001d */
[----:B------:R-:W-:Y:S02]  /*1620*/  ISETP.GE.AND P2, PT, R103, UR4, PT ;  /* 0x0000000467007c0c */ /* 0x000fe4000bf46270 */
[----:B------:R-:W-:Y:S01]  /*1630*/  ISETP.GE.AND P3, PT, R101, UR4, PT ;  /* 0x0000000465007c0c */ /* 0x000fe2000bf66270 */
[----:B0-----:R-:W-:-:S05]  /*1640*/  IMAD.WIDE R8, R109, 0x2, R6 ;  /* 0x000000026d087825 */ /* 0x001fca00078e0206 */
[----:B------:R0:W4:Y:S01]  /*1650*/  @!P0 LDG.E.U16 R22, [R8.64] ;  /* 0x0000000608168981 */ /* 0x000122000c1e1500 */
[----:B------:R-:W-:Y:S01]  /*1660*/  ISETP.GE.AND P0, PT, R100, UR4, PT ;  /* 0x0000000464007c0c */ /* 0x000fe2000bf06270 */
[----:B------:R-:W-:Y:S01]  /*1670*/  IMAD.WIDE R10, R111, 0x2, R6 ;  /* 0x000000026f0a7825 */ /* 0x000fe200078e0206 */
[----:B------:R-:W-:Y:S02]  /*1680*/  PRMT R20, RZ, 0x7610, R20 ;  /* 0x00007610ff147816 */ /* 0x000fe40000000014 */
[----:B------:R-:W-:Y:S01]  /*1690*/  PRMT R28, RZ, 0x7610, R28 ;  /* 0x00007610ff1c7816 */ /* 0x000fe2000000001c */
[----:B------:R-:W-:Y:S01]  /*16a0*/  IMAD.WIDE R12, R113, 0x2, R6 ;  /* 0x00000002710c7825 */ /* 0x000fe200078e0206 */
[----:B------:R-:W-:Y:S02]  /*16b0*/  ISETP.GE.AND P4, PT, R99, UR4, PT ;  /* 0x0000000463007c0c */ /* 0x000fe4000bf86270 */
[----:B------:R-:W-:Y:S01]  /*16c0*/  PRMT R21, RZ, 0x7610, R21 ;  /* 0x00007610ff157816 */ /* 0x000fe20000000015 */
[----:B0-----:R-:W-:Y:S01]  /*16d0*/  IMAD.WIDE R8, R110, 0x2, R6 ;  /* 0x000000026e087825 */ /* 0x001fe200078e0206 */
[----:B------:R-:W-:Y:S01]  /*16e0*/  PRMT R37, RZ, 0x7610, R37 ;  /* 0x00007610ff257816 */ /* 0x000fe20000000025 */
[----:B------:R0:W5:Y:S04]  /*16f0*/  @!P2 LDG.E.U16 R28, [R10.64] ;  /* 0x000000060a1ca981 */ /* 0x000168000c1e1500 */
[----:B------:R1:W5:Y:S01]  /*1700*/  @!P1 LDG.E.U16 R29, [R8.64] ;  /* 0x00000006081d9981 */ /* 0x000362000c1e1500 */
[----:B------:R-:W-:-:S02]  /*1710*/  ISETP.GE.AND P1, PT, R97, UR4, PT ;  /* 0x0000000461007c0c */ /* 0x000fc4000bf26270 */
[----:B------:R-:W-:Y:S01]  /*1720*/  PRMT R38, RZ, 0x7610, R38 ;  /* 0x00007610ff267816 */ /* 0x000fe20000000026 */
[----:B------:R0:W5:Y:S01]  /*1730*/  @!P3 LDG.E.U16 R21, [R12.64] ;  /* 0x000000060c15b981 */ /* 0x000162000c1e1500 */
[----:B-1----:R-:W-:-:S05]  /*1740*/  IMAD.WIDE R8, R114, 0x2, R6 ;  /* 0x0000000272087825 */ /* 0x002fca00078e0206 */
[----:B------:R1:W5:Y:S01]  /*1750*/  @!P0 LDG.E.U16 R20, [R8.64] ;  /* 0x0000000608148981 */ /* 0x000362000c1e1500 */
[----:B------:R-:W-:Y:S01]  /*1760*/  ISETP.GE.AND P0, PT, R95, UR4, PT ;  /* 0x000000045f007c0c */ /* 0x000fe2000bf06270 */
[----:B-1----:R-:W-:-:S05]  /*1770*/  IMAD.WIDE R8, R117, 0x2, R6 ;  /* 0x0000000275087825 */ /* 0x002fca00078e0206 */
[----:B------:R1:W5:Y:S01]  /*1780*/  @!P1 LDG.E.U16 R37, [R8.64] ;  /* 0x0000000608259981 */ /* 0x000362000c1e1500 */
[----:B------:R-:W-:Y:S02]  /*1790*/  ISETP.GE.AND P1, PT, R93, UR4, PT ;  /* 0x000000045d007c0c */ /* 0x000fe4000bf26270 */
[----:B------:R-:W-:Y:S01]  /*17a0*/  PRMT R43, RZ, 0x7610, R43 ;  /* 0x00007610ff2b7816 */ /* 0x000fe2000000002b */
[----:B-1----:R-:W-:-:S05]  /*17b0*/  IMAD.WIDE R8, R119, 0x2, R6 ;  /* 0x0000000277087825 */ /* 0x002fca00078e0206 */
[----:B------:R1:W5:Y:S01]  /*17c0*/  @!P0 LDG.E.U16 R38, [R8.64] ;  /* 0x0000000608268981 */ /* 0x000362000c1e1500 */
[----:B------:R-:W-:Y:S02]  /*17d0*/  ISETP.GE.AND P0, PT, R92, UR4, PT ;  /* 0x000000045c007c0c */ /* 0x000fe4000bf06270 */
[----:B------:R-:W-:Y:S01]  /*17e0*/  ISETP.GE.AND P2, PT, R96, UR4, PT ;  /* 0x0000000460007c0c */ /* 0x000fe2000bf46270 */
[----:B-1----:R-:W-:Y:S01]  /*17f0*/  IMAD.WIDE R8, R121, 0x2, R6 ;  /* 0x0000000279087825 */ /* 0x002fe200078e0206 */
[----:B------:R-:W-:Y:S02]  /*1800*/  PRMT R23, RZ, 0x7610, R23 ;  /* 0x00007610ff177816 */ /* 0x000fe40000000017 */
[----:B------:R-:W-:Y:S02]  /*1810*/  PRMT R44, RZ, 0x7610, R44 ;  /* 0x00007610ff2c7816 */ /* 0x000fe4000000002c */
[----:B------:R1:W5:Y:S01]  /*1820*/  @!P1 LDG.E.U16 R43, [R8.64] ;  /* 0x00000006082b9981 */ /* 0x000362000c1e1500 */
[----:B------:R-:W-:Y:S01]  /*1830*/  ISETP.GE.AND P1, PT, R91, UR4, PT ;  /* 0x000000045b007c0c */ /* 0x000fe2000bf26270 */
[----:B0-----:R-:W-:Y:S01]  /*1840*/  IMAD.WIDE R10, R115, 0x2, R6 ;  /* 0x00000002730a7825 */ /* 0x001fe200078e0206 */
[----:B------:R-:W-:-:S02]  /*1850*/  PRMT R36, RZ, 0x7610, R36 ;  /* 0x00007610ff247816 */ /* 0x000fc40000000024 */
[----:B------:R-:W-:Y:S02]  /*1860*/  PRMT R45, RZ, 0x7610, R45 ;  /* 0x00007610ff2d7816 */ /* 0x000fe4000000002d */
[----:B------:R0:W5:Y:S01]  /*1870*/  @!P4 LDG.E.U16 R23, [R10.64] ;  /* 0x000000060a17c981 */ /* 0x000162000c1e1500 */
[----:B-1----:R-:W-:-:S05]  /*1880*/  IMAD.WIDE R8, R122, 0x2, R6 ;  /* 0x000000027a087825 */ /* 0x002fca00078e0206 */
[----:B------:R1:W5:Y:S01]  /*1890*/  @!P0 LDG.E.U16 R44, [R8.64] ;  /* 0x00000006082c8981 */ /* 0x000362000c1e1500 */
[----:B0-----:R-:W-:-:S05]  /*18a0*/  IMAD.WIDE R10, R118, 0x2, R6 ;  /* 0x00000002760a7825 */ /* 0x001fca00078e0206 */
[----:B------:R0:W5:Y:S01]  /*18b0*/  @!P2 LDG.E.U16 R36, [R10.64] ;  /* 0x000000060a24a981 */ /* 0x000162000c1e1500 */
[----:B-1----:R-:W-:-:S05]  /*18c0*/  IMAD.WIDE R8, R123, 0x2, R6 ;  /* 0x000000027b087825 */ /* 0x002fca00078e0206 */
[----:B------:R1:W5:Y:S04]  /*18d0*/  @!P1 LDG.E.U16 R45, [R8.64] ;  /* 0x00000006082d9981 */ /* 0x000368000c1e1500 */
[----:B------:R-:W-:Y:S01]  /*18e0*/  BAR.SYNC.DEFER_BLOCKING 0x0 ;  /* 0x0000000000007b1d */ /* 0x000fe20000010000 */
[----:B------:R-:W-:-:S04]  /*18f0*/  LOP3.LUT R50, R125, 0x1f, RZ, 0xc0, !PT ;  /* 0x0000001f7d327812 */ /* 0x000fc800078ec0ff */
[----:B------:R-:W-:Y:S01]  /*1900*/  ISETP.GE.AND P0, PT, R50, UR4, PT ;  /* 0x0000000432007c0c */ /* 0x000fe2000bf06270 */
[--C-:B-1----:R-:W-:Y:S02]  /*1910*/  IMAD.MOV.U32 R8, RZ, RZ, R48.reuse ;  /* 0x000000ffff087224 */ /* 0x102fe400078e0030 */
[----:B------:R-:W-:Y:S01]  /*1920*/  IMAD.MOV.U32 R9, RZ, RZ, R49 ;  /* 0x000000ffff097224 */ /* 0x000fe200078e0031 */
[----:B------:R-:W-:-:S03]  /*1930*/  PRMT R48, RZ, 0x7610, R48 ;  /* 0x00007610ff307816 */ /* 0x000fc60000000030 */
[----:B0-----:R-:W-:-:S06]  /*1940*/  IMAD.WIDE R10, R87, 0x2, R8 ;  /* 0x00000002570a7825 */ /* 0x001fcc00078e0208 */
[----:B------:R0:W5:Y:S02]  /*1950*/  @!P0 LDG.E.U16 R48, [R10.64] ;  /* 0x000000060a308981 */ /* 0x000164000c1e1500 */
[--C-:B0-----:R-:W-:Y:S02]  /*1960*/  IMAD.MOV.U32 R10, RZ, RZ, R46.reuse ;  /* 0x000000ffff0a7224 */ /* 0x101fe400078e002e */
[----:B------:R-:W-:Y:S01]  /*1970*/  IMAD.MOV.U32 R11, RZ, RZ, R47 ;  /* 0x000000ffff0b7224 */ /* 0x000fe200078e002f */
[----:B------:R-:W-:-:S03]  /*1980*/  PRMT R46, RZ, 0x7610, R46 ;  /* 0x00007610ff2e7816 */ /* 0x000fc6000000002e */
[----:B------:R-:W-:Y:S01]  /*1990*/  IMAD.WIDE R12, R87, 0x2, R10 ;  /* 0x00000002570c7825 */ /* 0x000fe200078e020a */
[----:B------:R-:W-:-:S04]  /*19a0*/  PRMT R47, RZ, 0x7610, R47 ;  /* 0x00007610ff2f7816 */ /* 0x000fc8000000002f */
[----:B------:R0:W5:Y:S02]  /*19b0*/  @!P0 LDG.E.U16 R46, [R12.64] ;  /* 0x000000060c2e8981 */ /* 0x000164000c1e1500 */
[----:B0-----:R-:W-:Y:S02]  /*19c0*/  IMAD.MOV.U32 R12, RZ, RZ, R14 ;  /* 0x000000ffff0c7224 */ /* 0x001fe400078e000e */
[----:B------:R-:W-:-:S04]  /*19d0*/  IMAD.MOV.U32 R13, RZ, RZ, R15 ;  /* 0x000000ffff0d7224 */ /* 0x000fc800078e000f */
[----:B------:R-:W-:Y:S01]  /*19e0*/  IMAD.WIDE R14, R87, 0x2, R12 ;  /* 0x00000002570e7825 */ /* 0x000fe200078e020c */
[----:B------:R-:W-:-:S04]  /*19f0*/  PRMT R49, RZ, 0x7610, R49 ;  /* 0x00007610ff317816 */ /* 0x000fc80000000031 */
[----:B------:R0:W5:Y:S01]  /*1a00*/  @!P0 LDG.E.U16 R47, [R14.64] ;  /* 0x000000060e2f8981 */ /* 0x000162000c1e1500 */
[----:B------:R-:W-:Y:S01]  /*1a10*/  LOP3.LUT R19, R19, R18, RZ, 0x3c, !PT ;  /* 0x0000001213137212 */ /* 0x000fe200078e3cff */
[----:B0-----:R-:W-:Y:S02]  /*1a20*/  IMAD.MOV.U32 R14, RZ, RZ, R16 ;  /* 0x000000ffff0e7224 */ /* 0x001fe400078e0010 */
[----:B------:R-:W-:-:S04]  /*1a30*/  IMAD.MOV.U32 R15, RZ, RZ, R17 ;  /* 0x000000ffff0f7224 */ /* 0x000fc800078e0011 */
[----:B------:R-:W-:Y:S01]  /*1a40*/  IMAD.WIDE R16, R87, 0x2, R14 ;  /* 0x0000000257107825 */ /* 0x000fe200078e020e */
[----:B------:R-:W-:-:S04]  /*1a50*/  LOP3.LUT R18, R19, R18, RZ, 0x3c, !PT ;  /* 0x0000001213127212 */ /* 0x000fc800078e3cff */
[----:B------:R0:W5:Y:S01]  /*1a60*/  @!P0 LDG.E.U16 R49, [R16.64] ;  /* 0x0000000610318981 */ /* 0x000162000c1e1500 */
[----:B------:R-:W-:Y:S01]  /*1a70*/  LOP3.LUT R19, R19, R18, RZ, 0x3c, !PT ;  /* 0x0000001213137212 */ /* 0x000fe200078e3cff */
[----:B0-----:R-:W-:Y:S02]  /*1a80*/  IMAD.MOV.U32 R16, RZ, RZ, R30 ;  /* 0x000000ffff107224 */ /* 0x001fe400078e001e */
[----:B------:R-:W-:-:S04]  /*1a90*/  IMAD.MOV.U32 R17, RZ, RZ, R31 ;  /* 0x000000ffff117224 */ /* 0x000fc800078e001f */
[----:B------:R-:W-:Y:S01]  /*1aa0*/  IMAD.WIDE R30, R87, 0x2, R16 ;  /* 0x00000002571e7825 */ /* 0x000fe200078e0210 */
[-C--:B------:R-:W-:Y:S02]  /*1ab0*/  LOP3.LUT R83, R83, R82.reuse, RZ, 0x3c, !PT ;  /* 0x0000005253537212 */ /* 0x080fe400078e3cff */
[----:B------:R-:W-:Y:S02]  /*1ac0*/  PRMT R76, RZ, 0x7610, R76 ;  /* 0x00007610ff4c7816 */ /* 0x000fe4000000004c */
[----:B------:R-:W-:-:S04]  /*1ad0*/  LOP3.LUT R82, R83, R82, RZ, 0x3c, !PT ;  /* 0x0000005253527212 */ /* 0x000fc800078e3cff */
[----:B------:R-:W-:Y:S01]  /*1ae0*/  LOP3.LUT R83, R83, R82, RZ, 0x3c, !PT ;  /* 0x0000005253537212 */ /* 0x000fe200078e3cff */
[----:B--2---:R0:W-:Y:S02]  /*1af0*/  STS.U16 [R3], R42 ;  /* 0x0000002a03007388 */ /* 0x0041e40000000400 */
[----:B0-----:R-:W-:Y:S02]  /*1b00*/  PRMT R42, RZ, 0x7610, R42 ;  /* 0x00007610ff2a7816 */ /* 0x001fe4000000002a */
[----:B---3--:R0:W-:Y:S04]  /*1b10*/  STS.U16 [R3+0x800], R41 ;  /* 0x0008002903007388 */ /* 0x0081e80000000400 */
[----:B------:R1:W2:Y:S01]  /*1b20*/  @!P0 LDG.E.U16 R42, [R30.64] ;  /* 0x000000061e2a8981 */ /* 0x0002a2000c1e1500 */
[----:B0-----:R-:W-:Y:S01]  /*1b30*/  PRMT R41, RZ, 0x7610, R41 ;  /* 0x00007610ff297816 */ /* 0x001fe20000000029 */
[----:B-1----:R-:W-:-:S05]  /*1b40*/  IMAD.WIDE R30, R87, 0x2, R18 ;  /* 0x00000002571e7825 */ /* 0x002fca00078e0212 */
[----:B------:R0:W3:Y:S01]  /*1b50*/  @!P0 LDG.E.U16 R41, [R30.64] ;  /* 0x000000061e298981 */ /* 0x0000e2000c1e1500 */
[----:B------:R-:W-:Y:S01]  /*1b60*/  PRMT R78, RZ, 0x7610, R78 ;  /* 0x00007610ff4e7816 */ /* 0x000fe2000000004e */
[----:B0-----:R-:W-:-:S05]  /*1b70*/  IMAD.WIDE R30, R87, 0x2, R80 ;  /* 0x00000002571e7825 */ /* 0x001fca00078e0250 */
[----:B------:R0:W3:Y:S02]  /*1b80*/  @!P0 LDG.E.U16 R76, [R30.64] ;  /* 0x000000061e4c8981 */ /* 0x0000e4000c1e1500 */
[----:B0-----:R-:W-:-:S05]  /*1b90*/  IMAD.WIDE R30, R87, 0x2, R82 ;  /* 0x00000002571e7825 */ /* 0x001fca00078e0252 */
[----:B------:R-:W3:Y:S04]  /*1ba0*/  @!P0 LDG.E.U16 R78, [R30.64] ;  /* 0x000000061e4e8981 */ /* 0x000ee8000c1e1500 */
[----:B----4-:R-:W-:Y:S04]  /*1bb0*/  STS.U16 [R3+0x1000], R40 ;  /* 0x0010002803007388 */ /* 0x010fe80000000400 */
[----:B-----5:R-:W-:Y:S04]  /*1bc0*/  STS.U16 [R3+0x1800], R39 ;  /* 0x0018002703007388 */ /* 0x020fe80000000400 */
[----:B------:R-:W-:Y:S04]  /*1bd0*/  STS.U16 [R108+0x200], R22 ;  /* 0x000200166c007388 */ /* 0x000fe80000000400 */
        /* <DEDUP_REMOVED lines=15> */
[----:B--2---:R-:W-:Y:S04]  /*1cd0*/  STS.U16 [R89+0x2800], R42 ;  /* 0x0028002a59007388 */ /* 0x004fe80000000400 */
[----:B---3--:R-:W-:Y:S04]  /*1ce0*/  STS.U16 [R89+0x2a00], R41 ;  /* 0x002a002959007388 */ /* 0x008fe80000000400 */
[----:B------:R-:W-:Y:S04]  /*1cf0*/  STS.U16 [R89+0x2c00], R76 ;  /* 0x002c004c59007388 */ /* 0x000fe80000000400 */
[----:B------:R-:W-:Y:S04]  /*1d00*/  STS.U16 [R89+0x2e00], R78 ;  /* 0x002e004e59007388 */ /* 0x000fe80000000400 */
[----:B------:R-:W-:Y:S06]  /*1d10*/  BAR.SYNC.DEFER_BLOCKING 0x0 ;  /* 0x0000000000007b1d */ /* 0x000fec0000010000 */
[----:B------:R-:W-:Y:S04]  /*1d20*/  LDSM.16.MT88.4 R48, [R2] ;  /* 0x000000000230783b */ /* 0x000fe80000004200 */
[----:B------:R-:W0:Y:S04]  /*1d30*/  LDSM.16.M88.4 R28, [R0+0x2000] ;  /* 0x00200000001c783b */ /* 0x000e280000000200 */
[----:B------:R-:W1:Y:S04]  /*1d40*/  LDSM.16.M88.4 R36, [R0+0x2400] ;  /* 0x002400000024783b */ /* 0x000e680000000200 */
[----:B------:R-:W2:Y:S04]  /*1d50*/  LDSM.16.M88.4 R40, [R0+0x2800] ;  /* 0x002800000028783b */ /* 0x000ea80000000200 */
[----:B------:R-:W3:Y:S04]  /*1d60*/  LDSM.16.M88.4 R44, [R0+0x2c00] ;  /* 0x002c0000002c783b */ /* 0x000ee80000000200 */
[----:B------:R-:W4:Y:S04]  /*1d70*/  LDSM.16.MT88.4 R20, [R2+0x80] ;  /* 0x000080000214783b */ /* 0x000f280000004200 */
[----:B------:R-:W5:Y:S01]  /*1d80*/  LDSM.16.MT88.4 R76, [R2+0x1000] ;  /* 0x00100000024c783b */ /* 0x000f620000004200 */
[C---:B0-----:R-:W-:Y:S08]  /*1d90*/  HMMA.16816.F32 R72, R48.reuse, R28, R72 ;  /* 0x0000001c3048723c */ /* 0x041ff00000001848 */
[C---:B-1----:R-:W-:Y:S08]  /*1da0*/  HMMA.16816.F32 R68, R48.reuse, R36, R68 ;  /* 0x000000243044723c */ /* 0x042ff00000001844 */
[C---:B--2---:R-:W-:Y:S08]  /*1db0*/  HMMA.16816.F32 R64, R48.reuse, R40, R64 ;  /* 0x000000283040723c */ /* 0x044ff00000001840 */
[----:B---3--:R-:W-:Y:S01]  /*1dc0*/  HMMA.16816.F32 R60, R48, R44, R60 ;  /* 0x0000002c303c723c */ /* 0x008fe2000000183c */
[----:B------:R-:W0:Y:S07]  /*1dd0*/  LDSM.16.MT88.4 R48, [R2+0x1080] ;  /* 0x001080000230783b */ /* 0x000e2e0000004200 */
[C---:B----4-:R-:W-:Y:S08]  /*1de0*/  HMMA.16816.F32 R32, R20.reuse, R28, R32 ;  /* 0x0000001c1420723c */ /* 0x050ff00000001820 */
[C---:B------:R-:W-:Y:S08]  /*1df0*/  HMMA.16816.F32 R56, R20.reuse, R36, R56 ;  /* 0x000000241438723c */ /* 0x040ff00000001838 */
[C---:B------:R-:W-:Y:S08]  /*1e00*/  HMMA.16816.F32 R52, R20.reuse, R40, R52 ;  /* 0x000000281434723c */ /* 0x040ff00000001834 */
[----:B------:R-:W-:Y:S01]  /*1e10*/  HMMA.16816.F32 R24, R20, R44, R24 ;  /* 0x0000002c1418723c */ /* 0x000fe20000001818 */
[----:B------:R-:W-:-:S04]  /*1e20*/  IADD3 R88, R88, -0x1, RZ ;  /* 0xffffffff58587810 */ /* 0x000fc80007ffe0ff */
[----:B------:R-:W-:Y:S01]  /*1e30*/  ISETP.NE.U32.AND P0, PT, R88, RZ, PT ;  /* 0x000000ff5800720c */ /* 0x000fe20003f05070 */
[----:B------:R-:W-:Y:S02]  /*1e40*/  IMAD.MOV.U32 R29, RZ, RZ, c[0x0][0x188] ;  /* 0x00006200ff1d7624 */ /* 0x000fe400078e00ff */
[C---:B------:R-:W-:Y:S01]  /*1e50*/  IMAD.WIDE R16, R90.reuse, 0x2, R16 ;  /* 0x000000025a107825 */ /* 0x040fe200078e0210 */
[----:B-----5:R-:W-:Y:S01]  /*1e60*/  HMMA.16816.F32 R72, R76, R30, R72 ;  /* 0x0000001e4c48723c */ /* 0x020fe20000001848 */
[----:B------:R-:W-:Y:S02]  /*1e70*/  UIADD3 UR4, UR4, -0x20, URZ ;  /* 0xffffffe004047890 */ /* 0x000fe4000fffe03f */
[----:B------:R-:W-:-:S04]  /*1e80*/  IMAD.WIDE R14, R90, 0x2, R14 ;  /* 0x000000025a0e7825 */ /* 0x000fc800078e020e */
[C---:B------:R-:W-:Y:S01]  /*1e90*/  IMAD.WIDE R20, R90.reuse, 0x2, R82 ;  /* 0x000000025a147825 */ /* 0x040fe200078e0252 */
[----:B------:R-:W-:Y:S03]  /*1ea0*/  HMMA.16816.F32 R68, R76, R38, R68 ;  /* 0x000000264c44723c */ /* 0x000fe60000001844 */
[----:B------:R-:W-:-:S04]  /*1eb0*/  IMAD.WIDE R22, R90, 0x2, R18 ;  /* 0x000000025a167825 */ /* 0x000fc800078e0212 */
[C---:B------:R-:W-:Y:S01]  /*1ec0*/  IMAD.WIDE R12, R90.reuse, 0x2, R12 ;  /* 0x000000025a0c7825 */ /* 0x040fe200078e020c */
[----:B------:R-:W-:Y:S03]  /*1ed0*/  HMMA.16816.F32 R64, R76, R42, R64 ;  /* 0x0000002a4c40723c */ /* 0x000fe60000001840 */
[----:B------:R-:W-:Y:S02]  /*1ee0*/  IMAD.SHL.U32 R29, R29, 0x20, RZ ;  /* 0x000000201d1d7824 */ /* 0x000fe400078e00ff */
[----:B------:R-:W-:-:S03]  /*1ef0*/  IMAD.WIDE R10, R90, 0x2, R10 ;  /* 0x000000025a0a7825 */ /* 0x000fc600078e020a */
[----:B------:R-:W-:Y:S01]  /*1f00*/  HMMA.16816.F32 R60, R76, R46, R60 ;  /* 0x0000002e4c3c723c */ /* 0x000fe2000000183c */
[----:B------:R-:W-:-:S04]  /*1f10*/  IMAD.WIDE R8, R90, 0x2, R8 ;  /* 0x000000025a087825 */ /* 0x000fc800078e0208 */
[----:B------:R-:W-:-:S03]  /*1f20*/  IMAD.WIDE R80, R90, 0x2, R80 ;  /* 0x000000025a507825 */ /* 0x000fc600078e0250 */
[C---:B0-----:R-:W-:Y:S01]  /*1f30*/  HMMA.16816.F32 R32, R48.reuse, R30, R32 ;  /* 0x0000001e3020723c */ /* 0x041fe20000001820 */
[----:B------:R-:W-:Y:S02]  /*1f40*/  IMAD.MOV.U32 R83, RZ, RZ, R20 ;  /* 0x000000ffff537224 */ /* 0x000fe400078e0014 */
[----:B------:R-:W-:Y:S02]  /*1f50*/  IMAD.MOV.U32 R82, RZ, RZ, R21 ;  /* 0x000000ffff527224 */ /* 0x000fe400078e0015 */
[----:B------:R-:W-:Y:S02]  /*1f60*/  IMAD.MOV.U32 R19, RZ, RZ, R22 ;  /* 0x000000ffff137224 */ /* 0x000fe400078e0016 */
[----:B------:R-:W-:Y:S01]  /*1f70*/  IMAD.MOV.U32 R30, RZ, RZ, R16 ;  /* 0x000000ffff1e7224 */ /* 0x000fe200078e0010 */
[----:B------:R-:W-:Y:S01]  /*1f80*/  HMMA.16816.F32 R56, R48, R38, R56 ;  /* 0x000000263038723c */ /* 0x000fe20000001838 */
[----:B------:R-:W-:Y:S02]  /*1f90*/  IMAD.MOV.U32 R31, RZ, RZ, R17 ;  /* 0x000000ffff1f7224 */ /* 0x000fe400078e0011 */
[----:B------:R-:W-:-:S02]  /*1fa0*/  IMAD.MOV.U32 R16, RZ, RZ, R14 ;  /* 0x000000ffff107224 */ /* 0x000fc400078e000e */
[----:B------:R-:W-:-:S03]  /*1fb0*/  IMAD.MOV.U32 R17, RZ, RZ, R15 ;  /* 0x000000ffff117224 */ /* 0x000fc600078e000f */
[----:B------:R-:W-:Y:S01]  /*1fc0*/  HMMA.16816.F32 R52, R48, R42, R52 ;  /* 0x0000002a3034723c */ /* 0x000fe20000001834 */
[----:B------:R-:W-:Y:S02]  /*1fd0*/  IMAD.MOV.U32 R18, RZ, RZ, R23 ;  /* 0x000000ffff127224 */ /* 0x000fe400078e0017 */
[----:B------:R-:W-:Y:S02]  /*1fe0*/  IMAD.MOV.U32 R14, RZ, RZ, R12 ;  /* 0x000000ffff0e7224 */ /* 0x000fe400078e000c */
[----:B------:R-:W-:-:S03]  /*1ff0*/  IMAD.MOV.U32 R15, RZ, RZ, R13 ;  /* 0x000000ffff0f7224 */ /* 0x000fc600078e000d */
[----:B------:R-:W-:Y:S01]  /*2000*/  HMMA.16816.F32 R24, R48, R46, R24 ;  /* 0x0000002e3018723c */ /* 0x000fe20000001818 */
[----:B------:R-:W-:-:S06]  /*2010*/  IMAD.WIDE R6, R29, 0x2, R6 ;  /* 0x000000021d067825 */ /* 0x000fcc00078e0206 */
[----:B------:R-:W-:Y:S02]  /*2020*/  IMAD.MOV.U32 R46, RZ, RZ, R10 ;  /* 0x000000ffff2e7224 */ /* 0x000fe400078e000a */
[----:B------:R-:W-:Y:S02]  /*2030*/  IMAD.MOV.U32 R47, RZ, RZ, R11 ;  /* 0x000000ffff2f7224 */ /* 0x000fe400078e000b */
[----:B------:R-:W-:Y:S02]  /*2040*/  IMAD.MOV.U32 R48, RZ, RZ, R8 ;  /* 0x000000ffff307224 */ /* 0x000fe400078e0008 */
[----:B------:R-:W-:Y:S01]  /*2050*/  IMAD.MOV.U32 R49, RZ, RZ, R9 ;  /* 0x000000ffff317224 */ /* 0x000fe200078e0009 */
[----:B------:R-:W-:Y:S05]  /*2060*/  @P0 BRA `(.L_x_2) ;  /* 0xfffff47000000947 */ /* 0x000fea000383ffff */
[----:B------:R-:W-:Y:S02]  /*2070*/  F2FP.PACK_AB R2, R59, R35 ;  /* 0x000000233b02723e */ /* 0x000fe400000000ff */
[----:B------:R-:W-:Y:S02]  /*2080*/  F2FP.PACK_AB R6, R71, R75 ;  /* 0x0000004b4706723e */ /* 0x000fe400000000ff */
[----:B------:R-:W-:-:S02]  /*2090*/  F2FP.PACK_AB R8, R57, R33 ;  /* 0x000000213908723e */ /* 0x000fc400000000ff */
[----:B------:R-:W-:Y:S02]  /*20a0*/  F2FP.PACK_AB R10, R69, R73 ;  /* 0x00000049450a723e */ /* 0x000fe400000000ff */
[----:B------:R-:W-:Y:S02]  /*20b0*/  F2FP.PACK_AB R3, R27, R55 ;  /* 0x000000371b03723e */ /* 0x000fe400000000ff */
[----:B------:R-:W-:Y:S02]  /*20c0*/  F2FP.PACK_AB R35, R26, R54 ;  /* 0x000000361a23723e */ /* 0x000fe400000000ff */
        /* <DEDUP_REMOVED lines=10> */
.L_x_1:
[----:B------:R-:W-:Y:S01]  /*2170*/  BAR.SYNC.DEFER_BLOCKING 0x0 ;  /* 0x0000000000007b1d */ /* 0x000fe20000010000 */
[----:B------:R-:W-:Y:S01]  /*2180*/  LOP3.LUT R13, R5, 0x78, RZ, 0xc0, !PT ;  /* 0x00000078050d7812 */ /* 0x000fe200078ec0ff */
[----:B------:R-:W-:Y:S01]  /*2190*/  IMAD.SHL.U32 R12, R125, 0x20, RZ ;  /* 0x000000207d0c7824 */ /* 0x000fe200078e00ff */
[----:B------:R-:W-:Y:S01]  /*21a0*/  SHF.R.S32.HI R0, RZ, 0x4, R125 ;  /* 0x00000004ff007819 */ /* 0x000fe2000001147d */
[----:B------:R-:W-:Y:S01]  /*21b0*/  IMAD R20, R84, c[0x0][0x194], RZ ;  /* 0x0000650054147a24 */ /* 0x000fe200078e02ff */
[----:B------:R-:W-:Y:S02]  /*21c0*/  LOP3.LUT R13, R13, 0x180, R4, 0xf8, !PT ;  /* 0x000001800d0d7812 */ /* 0x000fe400078ef804 */
[----:B------:R-:W-:Y:S02]  /*21d0*/  SGXT R0, R0, 0x1 ;  /* 0x000000010000781a */ /* 0x000fe40000000200 */
[C---:B------:R-:W-:Y:S01]  /*21e0*/  LOP3.LUT R4, R125.reuse, 0xc, RZ, 0xc0, !PT ;  /* 0x0000000c7d047812 */ /* 0x040fe200078ec0ff */
[----:B------:R-:W-:Y:S01]  /*21f0*/  IMAD.SHL.U32 R125, R125, 0x40, RZ ;  /* 0x000000407d7d7824 */ /* 0x000fe200078e00ff */
[----:B------:R-:W-:-:S02]  /*2200*/  LOP3.LUT R15, R12, 0x60, RZ, 0xc0, !PT ;  /* 0x000000600c0f7812 */ /* 0x000fc400078ec0ff */
[----:B------:R-:W-:Y:S02]  /*2210*/  LOP3.LUT R0, R13, 0x1008, R0, 0x78, !PT ;  /* 0x000010080d007812 */ /* 0x000fe400078e7800 */
[----:B------:R-:W-:Y:S01]  /*2220*/  LOP3.LUT R5, R5, 0x780, RZ, 0xc0, !PT ;  /* 0x0000078005057812 */ /* 0x000fe200078ec0ff */
[----:B------:R-:W-:Y:S01]  /*2230*/  IMAD R15, R4, 0x400, R15 ;  /* 0x00000400040f7824 */ /* 0x000fe200078e020f */
[----:B------:R-:W-:Y:S02]  /*2240*/  LOP3.LUT R125, R0, 0x800, R125, 0xf8, !PT ;  /* 0x00000800007d7812 */ /* 0x000fe400078ef87d */
[----:B------:R-:W-:Y:S01]  /*2250*/  LOP3.LUT R14, R85, R86, RZ, 0xfc, !PT ;  /* 0x00000056550e7212 */ /* 0x000fe200078efcff */
[----:B------:R-:W-:Y:S01]  /*2260*/  IMAD R0, R4, 0x2, R15 ;  /* 0x0000000204007824 */ /* 0x000fe200078e020f */
[----:B------:R-:W-:Y:S02]  /*2270*/  LOP3.LUT R4, R125, 0x10, RZ, 0x3c, !PT ;  /* 0x000000107d047812 */ /* 0x000fe400078e3cff */
[----:B------:R-:W-:Y:S01]  /*2280*/  LOP3.LUT R15, R85, 0x3c, R86, 0xfe, !PT ;  /* 0x0000003c550f7812 */ /* 0x000fe200078efe56 */
[----:B------:R-:W-:Y:S01]  /*2290*/  STS.64 [R125], R68 ;  /* 0x000000447d007388 */ /* 0x000fe20000000a00 */
[----:B------:R-:W-:Y:S01]  /*22a0*/  IMAD.IADD R17, R5, 0x1, R0 ;  /* 0x0000000105117824 */ /* 0x000fe200078e0200 */
[----:B------:R-:W-:Y:S01]  /*22b0*/  ISETP.GE.AND P0, PT, R84, c[0x0][0x178], PT ;  /* 0x00005e0054007a0c */ /* 0x000fe20003f06270 */
[----:B------:R-:W-:Y:S01]  /*22c0*/  IMAD R45, R14, c[0x0][0x198], RZ ;  /* 0x000066000e2d7a24 */ /* 0x000fe200078e02ff */
[----:B------:R-:W-:Y:S01]  /*22d0*/  STS.64 [R125+0x400], R10 ;  /* 0x0004000a7d007388 */ /* 0x000fe20000000a00 */
[----:B------:R-:W-:-:S02]  /*22e0*/  LOP3.LUT R16, R85, 0x4, R86, 0xfe, !PT ;  /* 0x0000000455107812 */ /* 0x000fc400078efe56 */
[C---:B------:R-:W-:Y:S01]  /*22f0*/  LOP3.LUT R49, R17.reuse, 0x10, RZ, 0x3c, !PT ;  /* 0x0000001011317812 */ /* 0x040fe200078e3cff */
[----:B------:R-:W-:Y:S01]  /*2300*/  STS.64 [R125+0x200], R32 ;  /* 0x000200207d007388 */ /* 0x000fe20000000a00 */
[----:B------:R-:W-:Y:S01]  /*2310*/  LOP3.LUT R50, R17, 0x18, RZ, 0x3c, !PT ;  /* 0x0000001811327812 */ /* 0x000fe200078e3cff */
[----:B------:R-:W-:Y:S01]  /*2320*/  IMAD R46, R16, c[0x0][0x198], RZ ;  /* 0x00006600102e7a24 */ /* 0x000fe200078e02ff */
[C-C-:B------:R-:W-:Y:S01]  /*2330*/  LOP3.LUT R0, R85.reuse, 0x3a, R86.reuse, 0xfe, !PT ;  /* 0x0000003a55007812 */ /* 0x140fe200078efe56 */
[----:B------:R0:W-:Y:S01]  /*2340*/  STS.64 [R125+0x600], R8 ;  /* 0x000600087d007388 */ /* 0x0001e20000000a00 */
[C-C-:B------:R-:W-:Y:S02]  /*2350*/  LOP3.LUT R25, R85.reuse, 0x38, R86.reuse, 0xfe, !PT ;  /* 0x0000003855197812 */ /* 0x140fe400078efe56 */
[C-C-:B------:R-:W-:Y:S01]  /*2360*/  LOP3.LUT R18, R85.reuse, 0x36, R86.reuse, 0xfe, !PT ;  /* 0x0000003655127812 */ /* 0x140fe200078efe56 */
[----:B------:R-:W-:Y:S01]  /*2370*/  STS.64 [R4+0x2000], R70 ;  /* 0x0020004604007388 */ /* 0x000fe20000000a00 */
[----:B------:R-:W-:-:S02]  /*2380*/  LOP3.LUT R21, R85, 0x34, R86, 0xfe, !PT ;  /* 0x0000003455157812 */ /* 0x000fc400078efe56 */
[C-C-:B------:R-:W-:Y:S01]  /*2390*/  LOP3.LUT R23, R85.reuse, 0x32, R86.reuse, 0xfe, !PT ;  /* 0x0000003255177812 */ /* 0x140fe200078efe56 */
[----:B------:R-:W-:Y:S01]  /*23a0*/  STS.64 [R4+0x2400], R6 ;  /* 0x0024000604007388 */ /* 0x000fe20000000a00 */
[C-C-:B------:R-:W-:Y:S02]  /*23b0*/  LOP3.LUT R22, R85.reuse, 0x30, R86.reuse, 0xfe, !PT ;  /* 0x0000003055167812 */ /* 0x140fe400078efe56 */
[--C-:B------:R-:W-:Y:S01]  /*23c0*/  LOP3.LUT R24, R85, 0x2e, R86.reuse, 0xfe, !PT ;  /* 0x0000002e55187812 */ /* 0x100fe200078efe56 */
[----:B------:R1:W-:Y:S01]  /*23d0*/  STS.64 [R4+0x2200], R34 ;  /* 0x0022002204007388 */ /* 0x0003e20000000a00 */
[----:B0-----:R-:W-:Y:S02]  /*23e0*/  LOP3.LUT R8, R17, 0x8, RZ, 0x3c, !PT ;  /* 0x0000000811087812 */ /* 0x001fe400078e3cff */
[C-C-:B------:R-:W-:Y:S01]  /*23f0*/  LOP3.LUT R51, R85.reuse, 0x2c, R86.reuse, 0xfe, !PT ;  /* 0x0000002c55337812 */ /* 0x140fe200078efe56 */
[----:B------:R-:W-:Y:S01]  /*2400*/  STS.64 [R4+0x2600], R2 ;  /* 0x0026000204007388 */ /* 0x000fe20000000a00 */
[----:B------:R-:W-:-:S02]  /*2410*/  LOP3.LUT R52, R85, 0x2a, R86, 0xfe, !PT ;  /* 0x0000002a55347812 */ /* 0x000fc400078efe56 */
[C-C-:B------:R-:W-:Y:S01]  /*2420*/  LOP3.LUT R53, R85.reuse, 0x28, R86.reuse, 0xfe, !PT ;  /* 0x0000002855357812 */ /* 0x140fe200078efe56 */
[----:B------:R-:W-:Y:S01]  /*2430*/  BAR.SYNC.DEFER_BLOCKING 0x0 ;  /* 0x0000000000007b1d */ /* 0x000fe20000010000 */
[C-C-:B------:R-:W-:Y:S02]  /*2440*/  LOP3.LUT R54, R85.reuse, 0x26, R86.reuse, 0xfe, !PT ;  /* 0x0000002655367812 */ /* 0x140fe400078efe56 */
[C-C-:B------:R-:W-:Y:S02]  /*2450*/  LOP3.LUT R55, R85.reuse, 0x24, R86.reuse, 0xfe, !PT ;  /* 0x0000002455377812 */ /* 0x140fe400078efe56 */
[C-C-:B------:R-:W-:Y:S02]  /*2460*/  LOP3.LUT R56, R85.reuse, 0x22, R86.reuse, 0xfe, !PT ;  /* 0x0000002255387812 */ /* 0x140fe400078efe56 */
[C-C-:B------:R-:W-:Y:S02]  /*2470*/  LOP3.LUT R57, R85.reuse, 0x20, R86.reuse, 0xfe, !PT ;  /* 0x0000002055397812 */ /* 0x140fe400078efe56 */
[----:B------:R-:W-:-:S02]  /*2480*/  LOP3.LUT R48, R85, 0x3e, R86, 0xfe, !PT ;  /* 0x0000003e55307812 */ /* 0x000fc400078efe56 */
[C-C-:B------:R-:W-:Y:S02]  /*2490*/  LOP3.LUT R36, R85.reuse, 0x1e, R86.reuse, 0xfe, !PT ;  /* 0x0000001e55247812 */ /* 0x140fe400078efe56 */
[C-C-:B------:R-:W-:Y:S02]  /*24a0*/  LOP3.LUT R37, R85.reuse, 0x1c, R86.reuse, 0xfe, !PT ;  /* 0x0000001c55257812 */ /* 0x140fe400078efe56 */
[C-C-:B------:R-:W-:Y:S02]  /*24b0*/  LOP3.LUT R38, R85.reuse, 0x1a, R86.reuse, 0xfe, !PT ;  /* 0x0000001a55267812 */ /* 0x140fe400078efe56 */
[C-C-:B------:R-:W-:Y:S02]  /*24c0*/  LOP3.LUT R39, R85.reuse, 0x18, R86.reuse, 0xfe, !PT ;  /* 0x0000001855277812 */ /* 0x140fe400078efe56 */
[C-C-:B------:R-:W-:Y:S02]  /*24d0*/  LOP3.LUT R40, R85.reuse, 0x16, R86.reuse, 0xfe, !PT ;  /* 0x0000001655287812 */ /* 0x140fe400078efe56 */
[----:B------:R-:W-:-:S02]  /*24e0*/  LOP3.LUT R41, R85, 0x14, R86, 0xfe, !PT ;  /* 0x0000001455297812 */ /* 0x000fc400078efe56 */
[C-C-:B------:R-:W-:Y:S01]  /*24f0*/  LOP3.LUT R42, R85.reuse, 0x12, R86.reuse, 0xfe, !PT ;  /* 0x00000012552a7812 */ /* 0x140fe200078efe56 */
[----:B------:R-:W0:Y:S01]  /*2500*/  LDS.64 R12, [R17] ;  /* 0x00000000110c7984 */ /* 0x000e220000000a00 */
[C-C-:B------:R-:W-:Y:S02]  /*2510*/  LOP3.LUT R43, R85.reuse, 0x10, R86.reuse, 0xfe, !PT ;  /* 0x00000010552b7812 */ /* 0x140fe400078efe56 */
[C-C-:B------:R-:W-:Y:S01]  /*2520*/  LOP3.LUT R44, R85.reuse, 0xe, R86.reuse, 0xfe, !PT ;  /* 0x0000000e552c7812 */ /* 0x140fe200078efe56 */
[----:B------:R-:W2:Y:S01]  /*2530*/  LDS.64 R10, [R8] ;  /* 0x00000000080a7984 */ /* 0x000ea20000000a00 */
[C-C-:B-1----:R-:W-:Y:S02]  /*2540*/  LOP3.LUT R35, R85.reuse, 0xc, R86.reuse, 0xfe, !PT ;  /* 0x0000000c55237812 */ /* 0x142fe400078efe56 */
[C-C-:B------:R-:W-:Y:S01]  /*2550*/  LOP3.LUT R34, R85.reuse, 0xa, R86.reuse, 0xfe, !PT ;  /* 0x0000000a55227812 */ /* 0x140fe200078efe56 */
[----:B------:R-:W1:Y:S01]  /*2560*/  LDS.64 R2, [R49] ;  /* 0x0000000031027984 */ /* 0x000e620000000a00 */
[----:B------:R-:W-:-:S02]  /*2570*/  LOP3.LUT R33, R85, 0x8, R86, 0xfe, !PT ;  /* 0x0000000855217812 */ /* 0x000fc400078efe56 */
[C-C-:B------:R-:W-:Y:S01]  /*2580*/  LOP3.LUT R31, R85.reuse, 0x6, R86.reuse, 0xfe, !PT ;  /* 0x00000006551f7812 */ /* 0x140fe200078efe56 */
[----:B------:R-:W3:Y:S01]  /*2590*/  LDS.64 R4, [R50] ;  /* 0x0000000032047984 */ /* 0x000ee20000000a00 */
[----:B------:R-:W-:Y:S02]  /*25a0*/  LOP3.LUT R85, R85, 0x2, R86, 0xfe, !PT ;  /* 0x0000000255557812 */ /* 0x000fe400078efe56 */
[----:B------:R-:W-:Y:S01]  /*25b0*/  ISETP.LT.AND P1, PT, R15, c[0x0][0x17c], !P0 ;  /* 0x00005f000f007a0c */ /* 0x000fe20004721270 */
[----:B------:R-:W4:Y:S01]  /*25c0*/  LDS.64 R6, [R17+0x800] ;  /* 0x0008000011067984 */ /* 0x000f220000000a00 */
[----:B------:R-:W-:Y:S01]  /*25d0*/  ISETP.LT.AND P2, PT, R14, c[0x0][0x17c], !P0 ;  /* 0x00005f000e007a0c */ /* 0x000fe20004741270 */
[----:B------:R-:W-:Y:S01]  /*25e0*/  IMAD R47, R31, c[0x0][0x198], RZ ;  /* 0x000066001f2f7a24 */ /* 0x000fe200078e02ff */
[----:B------:R-:W-:Y:S01]  /*25f0*/  LEA R19, P4, R20, c[0x0][0x170], 0x1 ;  /* 0x00005c0014137a11 */ /* 0x000fe200078808ff */
[----:B------:R-:W5:Y:S01]  /*2600*/  LDS.64 R8, [R8+0x800] ;  /* 0x0008000008087984 */ /* 0x000f620000000a00 */
[----:B------:R-:W-:-:S02]  /*2610*/  ISETP.LT.AND P3, PT, R16, c[0x0][0x17c], !P0 ;  /* 0x00005f0010007a0c */ /* 0x000fc40004761270 */
[C---:B------:R-:W-:Y:S01]  /*2620*/  ISETP.LT.AND P5, PT, R85.reuse, c[0x0][0x17c], !P0 ;  /* 0x00005f0055007a0c */ /* 0x040fe200047a1270 */
[----:B------:R-:W5:Y:S01]  /*2630*/  LDS.64 R14, [R49+0x800] ;  /* 0x00080000310e7984 */ /* 0x000f620000000a00 */
[----:B------:R-:W-:Y:S01]  /*2640*/  IMAD R85, R85, c[0x0][0x198], RZ ;  /* 0x0000660055557a24 */ /* 0x000fe200078e02ff */
[----:B------:R-:W-:Y:S02]  /*2650*/  LEA.HI.X.SX32 R20, R20, c[0x0][0x174], 0x1, P4 ;  /* 0x00005d0014147a11 */ /* 0x000fe400020f0eff */
[----:B------:R-:W5:Y:S01]  /*2660*/  LDS.64 R16, [R50+0x800] ;  /* 0x0008000032107984 */ /* 0x000f620000000a00 */
[-C--:B------:R-:W-:Y:S02]  /*2670*/  LEA R26, P6, R45, R19.reuse, 0x1 ;  /* 0x000000132d1a7211 */ /* 0x080fe400078c08ff */
[----:B------:R-:W-:Y:S02]  /*2680*/  LEA R28, P4, R85, R19, 0x1 ;  /* 0x00000013551c7211 */ /* 0x000fe400078808ff */
[----:B------:R-:W-:-:S02]  /*2690*/  LEA.HI.X.SX32 R27, R45, R20, 0x1, P6 ;  /* 0x000000142d1b7211 */ /* 0x000fc400030f0eff */
[CC--:B------:R-:W-:Y:S02]  /*26a0*/  LEA R30, P6, R46.reuse, R19.reuse, 0x1 ;  /* 0x000000132e1e7211 */ /* 0x0c0fe400078c08ff */
[-C--:B------:R-:W-:Y:S02]  /*26b0*/  LEA.HI.X.SX32 R29, R85, R20.reuse, 0x1, P4 ;  /* 0x00000014551d7211 */ /* 0x080fe400020f0eff */
[----:B------:R-:W-:Y:S01]  /*26c0*/  LEA R32, P4, R47, R19, 0x1 ;  /* 0x000000132f207211 */ /* 0x000fe200078808ff */
[----:B0-----:R0:W-:Y:S01]  /*26d0*/  @P2 STG.E.U16 [R26.64], R12 ;  /* 0x0000000c1a002986 */ /* 0x0011e2000c101506 */
[----:B------:R-:W-:Y:S02]  /*26e0*/  ISETP.LT.AND P2, PT, R31, c[0x0][0x17c], !P0 ;  /* 0x00005f001f007a0c */ /* 0x000fe40004741270 */
[----:B------:R-:W-:Y:S01]  /*26f0*/  LEA.HI.X.SX32 R31, R46, R20, 0x1, P6 ;  /* 0x000000142e1f7211 */ /* 0x000fe200030f0eff */
[----:B--2---:R2:W-:Y:S01]  /*2700*/  @P5 STG.E.U16 [R28.64], R10 ;  /* 0x0000000a1c005986 */ /* 0x0045e2000c101506 */
[C---:B------:R-:W-:Y:S01]  /*2710*/  IMAD R46, R33.reuse, c[0x0][0x198], RZ ;  /* 0x00006600212e7a24 */ /* 0x040fe200078e02ff */
[----:B------:R-:W-:-:S02]  /*2720*/  ISETP.LT.AND P5, PT, R33, c[0x0][0x17c], !P0 ;  /* 0x00005f0021007a0c */ /* 0x000fc400047a1270 */
[-C--:B------:R-:W-:Y:S01]  /*2730*/  LEA.HI.X.SX32 R33, R47, R20.reuse, 0x1, P4 ;  /* 0x000000142f217211 */ /* 0x080fe200020f0eff */
[----:B-1----:R1:W-:Y:S01]  /*2740*/  @P3 STG.E.U16 [R30.64], R2 ;  /* 0x000000021e003986 */ /* 0x0023e2000c101506 */
[C---:B------:R-:W-:Y:S01]  /*2750*/  IMAD R47, R34.reuse, c[0x0][0x198], RZ ;  /* 0x00006600222f7a24 */ /* 0x040fe200078e02ff */
[----:B------:R-:W-:Y:S02]  /*2760*/  ISETP.LT.AND P3, PT, R34, c[0x0][0x17c], !P0 ;  /* 0x00005f0022007a0c */ /* 0x000fe40004761270 */
[CC--:B0-----:R-:W-:Y:S01]  /*2770*/  LEA R26, P4, R46.reuse, R19.reuse, 0x1 ;  /* 0x000000132e1a7211 */ /* 0x0c1fe200078808ff */
[----:B---3--:R0:W-:Y:S01]  /*2780*/  @P2 STG.E.U16 [R32.64], R4 ;  /* 0x0000000420002986 */ /* 0x0081e2000c101506 */
[----:B------:R-:W-:Y:S01]  /*2790*/  LEA R34, P6, R47, R19, 0x1 ;  /* 0x000000132f227211 */ /* 0x000fe200078c08ff */
[C---:B--2---:R-:W-:Y:S01]  /*27a0*/  IMAD R29, R35.reuse, c[0x0][0x198], RZ ;  /* 0x00006600231d7a24 */ /* 0x044fe200078e02ff */
[-C--:B------:R-:W-:Y:S02]  /*27b0*/  LEA.HI.X.SX32 R27, R46, R20.reuse, 0x1, P4 ;  /* 0x000000142e1b7211 */ /* 0x080fe400020f0eff */
[C---:B------:R-:W-:Y:S01]  /*27c0*/  ISETP.LT.AND P4, PT, R44.reuse, c[0x0][0x17c], !P0 ;  /* 0x00005f002c007a0c */ /* 0x040fe20004781270 */
[----:B------:R-:W-:Y:S01]  /*27d0*/  IMAD R44, R44, c[0x0][0x198], RZ ;  /* 0x000066002c2c7a24 */ /* 0x000fe200078e02ff */
[----:B------:R-:W-:Y:S01]  /*27e0*/  ISETP.LT.AND P2, PT, R35, c[0x0][0x17c], !P0 ;  /* 0x00005f0023007a0c */ /* 0x000fe20004741270 */
[----:B----4-:R-:W-:Y:S01]  /*27f0*/  @P5 STG.E.U16 [R26.64], R6 ;  /* 0x000000061a005986 */ /* 0x010fe2000c101506 */
[----:B------:R-:W-:-:S02]  /*2800*/  LEA.HI.X.SX32 R35, R47, R20, 0x1, P6 ;  /* 0x000000142f237211 */ /* 0x000fc400030f0eff */
[CC--:B------:R-:W-:Y:S02]  /*2810*/  LEA R28, P5, R29.reuse, R19.reuse, 0x1 ;  /* 0x000000131d1c7211 */ /* 0x0c0fe400078a08ff */
[C---:B-1----:R-:W-:Y:S01]  /*2820*/  LEA R30, P6, R44.reuse, R19, 0x1 ;  /* 0x000000132c1e7211 */ /* 0x042fe200078c08ff */
[----:B-----5:R1:W-:Y:S01]  /*2830*/  @P3 STG.E.U16 [R34.64], R8 ;  /* 0x0000000822003986 */ /* 0x0203e2000c101506 */
[-C--:B------:R-:W-:Y:S02]  /*2840*/  LEA.HI.X.SX32 R29, R29, R20.reuse, 0x1, P5 ;  /* 0x000000141d1d7211 */ /* 0x080fe400028f0eff */
[----:B------:R-:W-:Y:S01]  /*2850*/  ISETP.LT.AND P3, PT, R25, c[0x0][0x17c], !P0 ;  /* 0x00005f0019007a0c */ /* 0x000fe20004761270 */
[C---:B------:R-:W-:Y:S01]  /*2860*/  IMAD R25, R43.reuse, c[0x0][0x198], RZ ;  /* 0x000066002b197a24 */ /* 0x040fe200078e02ff */
[----:B------:R-:W-:Y:S01]  /*2870*/  LEA.HI.X.SX32 R31, R44, R20, 0x1, P6 ;  /* 0x000000142c1f7211 */ /* 0x000fe200030f0eff */
[----:B------:R2:W-:Y:S01]  /*2880*/  @P2 STG.E.U16 [R28.64], R14 ;  /* 0x0000000e1c002986 */ /* 0x0005e2000c101506 */
[----:B------:R-:W-:-:S02]  /*2890*/  ISETP.LT.AND P5, PT, R43, c[0x0][0x17c], !P0 ;  /* 0x00005f002b007a0c */ /* 0x000fc400047a1270 */
[CC--:B0-----:R-:W-:Y:S01]  /*28a0*/  LEA R32, P2, R25.reuse, R19.reuse, 0x1 ;  /* 0x0000001319207211 */ /* 0x0c1fe200078408ff */
[----:B------:R0:W-:Y:S01]  /*28b0*/  @P4 STG.E.U16 [R30.64], R16 ;  /* 0x000000101e004986 */ /* 0x0001e2000c101506 */
[C---:B------:R-:W-:Y:S01]  /*28c0*/  ISETP.LT.AND P4, PT, R42.reuse, c[0x0][0x17c], !P0 ;  /* 0x00005f002a007a0c */ /* 0x040fe20004781270 */
[----:B------:R-:W-:Y:S01]  /*28d0*/  IMAD R42, R42, c[0x0][0x198], RZ ;  /* 0x000066002a2a7a24 */ /* 0x000fe200078e02ff */
[----:B------:R-:W-:Y:S01]  /*28e0*/  LEA.HI.X.SX32 R33, R25, R20, 0x1, P2 ;  /* 0x0000001419217211 */ /* 0x000fe200010f0eff */
[----:B-1----:R-:W-:Y:S01]  /*28f0*/  IMAD.MOV.U32 R35, RZ, RZ, c[0x0][0x198] ;  /* 0x00006600ff237624 */ /* 0x002fe200078e00ff */
[----:B------:R-:W-:Y:S02]  /*2900*/  PRMT R12, R12, 0x7632, R12 ;  /* 0x000076320c0c7816 */ /* 0x000fe4000000000c */
[C---:B------:R-:W-:Y:S01]  /*2910*/  ISETP.LT.AND P2, PT, R41.reuse, c[0x0][0x17c], !P0 ;  /* 0x00005f0029007a0c */ /* 0x040fe20004741270 */
[----:B------:R-:W-:Y:S01]  /*2920*/  IMAD R41, R41, c[0x0][0x198], RZ ;  /* 0x0000660029297a24 */ /* 0x000fe200078e02ff */
[-C--:B------:R-:W-:Y:S01]  /*2930*/  LEA R26, P6, R42, R19.reuse, 0x1 ;  /* 0x000000132a1a7211 */ /* 0x080fe200078c08ff */
[----:B------:R1:W-:Y:S01]  /*2940*/  @P5 STG.E.U16 [R32.64], R12 ;  /* 0x0000000c20005986 */ /* 0x0003e2000c101506 */
[----:B------:R-:W-:Y:S01]  /*2950*/  PRMT R10, R10, 0x7632, R10 ;  /* 0x000076320a0a7816 */ /* 0x000fe2000000000a */
[----:B------:R-:W-:Y:S01]  /*2960*/  IMAD R45, R35, 0x20, R45 ;  /* 0x00000020232d7824 */ /* 0x000fe200078e022d */
[----:B--2---:R-:W-:-:S02]  /*2970*/  LEA R28, P5, R41, R19, 0x1 ;  /* 0x00000013291c7211 */ /* 0x004fc400078a08ff */
[-C--:B------:R-:W-:Y:S02]  /*2980*/  LEA.HI.X.SX32 R27, R42, R20.reuse, 0x1, P6 ;  /* 0x000000142a1b7211 */ /* 0x080fe400030f0eff */
[C---:B------:R-:W-:Y:S01]  /*2990*/  ISETP.LT.AND P6, PT, R40.reuse, c[0x0][0x17c], !P0 ;  /* 0x00005f0028007a0c */ /* 0x040fe200047c1270 */
[----:B------:R-:W-:Y:S01]  /*29a0*/  IMAD R40, R40, c[0x0][0x198], RZ ;  /* 0x0000660028287a24 */ /* 0x000fe200078e02ff */
[-C--:B------:R-:W-:Y:S01]  /*29b0*/  LEA.HI.X.SX32 R29, R41, R20.reuse, 0x1, P5 ;  /* 0x00000014291d7211 */ /* 0x080fe200028f0eff */
[----:B------:R2:W-:Y:S01]  /*29c0*/  @P4 STG.E.U16 [R26.64], R10 ;  /* 0x0000000a1a004986 */ /* 0x0005e2000c101506 */
[----:B------:R-:W-:Y:S01]  /*29d0*/  PRMT R14, R2, 0x7632, R14 ;  /* 0x00007632020e7816 */ /* 0x000fe2000000000e */
[----:B------:R-:W-:Y:S01]  /*29e0*/  IMAD R2, R38, c[0x0][0x198], RZ ;  /* 0x0000660026027a24 */ /* 0x000fe200078e02ff */
[----:B0-----:R-:W-:Y:S02]  /*29f0*/  LEA R30, P4, R40, R19, 0x1 ;  /* 0x00000013281e7211 */ /* 0x001fe400078808ff */
[----:B------:R-:W-:Y:S01]  /*2a00*/  PRMT R4, R4, 0x7632, R4 ;  /* 0x0000763204047816 */ /* 0x000fe20000000004 */
[----:B------:R0:W-:Y:S01]  /*2a10*/  @P2 STG.E.U16 [R28.64], R14 ;  /* 0x0000000e1c002986 */ /* 0x0001e2000c101506 */
[C---:B------:R-:W-:Y:S01]  /*2a20*/  ISETP.LT.AND P2, PT, R39.reuse, c[0x0][0x17c], !P0 ;  /* 0x00005f0027007a0c */ /* 0x040fe20004741270 */
[----:B------:R-:W-:Y:S01]  /*2a30*/  IMAD R39, R39, c[0x0][0x198], RZ ;  /* 0x0000660027277a24 */ /* 0x000fe200078e02ff */
[----:B------:R-:W-:-:S02]  /*2a40*/  LEA.HI.X.SX32 R31, R40, R20, 0x1, P4 ;  /* 0x00000014281f7211 */ /* 0x000fc400020f0eff */
[----:B------:R-:W-:Y:S02]  /*2a50*/  ISETP.LT.AND P4, PT, R38, c[0x0][0x17c], !P0 ;  /* 0x00005f0026007a0c */ /* 0x000fe40004781270 */
[CC--:B-1----:R-:W-:Y:S01]  /*2a60*/  LEA R32, P5, R39.reuse, R19.reuse, 0x1 ;  /* 0x0000001327207211 */ /* 0x0c2fe200078a08ff */
[----:B------:R1:W-:Y:S01]  /*2a70*/  @P6 STG.E.U16 [R30.64], R4 ;  /* 0x000000041e006986 */ /* 0x0003e2000c101506 */
[----:B--2---:R-:W-:Y:S02]  /*2a80*/  LEA R26, P6, R2, R19, 0x1 ;  /* 0x00000013021a7211 */ /* 0x004fe400078c08ff */
[----:B------:R-:W-:Y:S02]  /*2a90*/  PRMT R16, R6, 0x7632, R16 ;  /* 0x0000763206107816 */ /* 0x000fe40000000010 */
[----:B------:R-:W-:Y:S02]  /*2aa0*/  LEA.HI.X.SX32 R33, R39, R20, 0x1, P5 ;  /* 0x0000001427217211 */ /* 0x000fe400028f0eff */
[----:B------:R-:W-:-:S02]  /*2ab0*/  PRMT R8, R8, 0x7632, R8 ;  /* 0x0000763208087816 */ /* 0x000fc40000000008 */
[----:B------:R-:W-:Y:S01]  /*2ac0*/  LEA.HI.X.SX32 R27, R2, R20, 0x1, P6 ;  /* 0x00000014021b7211 */ /* 0x000fe200030f0eff */
[----:B------:R2:W-:Y:S01]  /*2ad0*/  @P2 STG.E.U16 [R32.64], R16 ;  /* 0x0000001020002986 */ /* 0x0005e2000c101506 */
[C---:B------:R-:W-:Y:S01]  /*2ae0*/  ISETP.LT.AND P5, PT, R37.reuse, c[0x0][0x17c], !P0 ;  /* 0x00005f0025007a0c */ /* 0x040fe200047a1270 */
[----:B------:R-:W-:Y:S01]  /*2af0*/  IMAD R37, R37, c[0x0][0x198], RZ ;  /* 0x0000660025257a24 */ /* 0x000fe200078e02ff */
[----:B0-----:R-:W-:Y:S01]  /*2b00*/  PRMT R14, R14, 0x7632, R14 ;  /* 0x000076320e0e7816 */ /* 0x001fe2000000000e */
[----:B------:R0:W-:Y:S01]  /*2b10*/  @P4 STG.E.U16 [R26.64], R8 ;  /* 0x000000081a004986 */ /* 0x0001e2000c101506 */
[C---:B------:R-:W-:Y:S01]  /*2b20*/  ISETP.LT.AND P4, PT, R36.reuse, c[0x0][0x17c], !P0 ;  /* 0x00005f0024007a0c */ /* 0x040fe20004781270 */
[----:B------:R-:W-:Y:S01]  /*2b30*/  IMAD R36, R36, c[0x0][0x198], RZ ;  /* 0x0000660024247a24 */ /* 0x000fe200078e02ff */
[----:B------:R-:W-:Y:S01]  /*2b40*/  LEA R28, P2, R37, R19, 0x1 ;  /* 0x00000013251c7211 */ /* 0x000fe200078408ff */
[----:B------:R-:W-:-:S03]  /*2b50*/  IMAD R2, R35, 0x2, R45 ;  /* 0x0000000223027824 */ /* 0x000fc600078e022d */
[-C--:B------:R-:W-:Y:S01]  /*2b60*/  LEA.HI.X.SX32 R29, R37, R20.reuse, 0x1, P2 ;  /* 0x00000014251d7211 */ /* 0x080fe200010f0eff */
[----:B-1----:R-:W-:Y:S01]  /*2b70*/  IMAD R4, R35, 0x2, R2 ;  /* 0x0000000223047824 */ /* 0x002fe200078e0202 */
[----:B------:R-:W-:Y:S02]  /*2b80*/  ISETP.LT.AND P2, PT, R57, c[0x0][0x17c], !P0 ;  /* 0x00005f0039007a0c */ /* 0x000fe40004741270 */
[-C--:B------:R-:W-:Y:S01]  /*2b90*/  LEA R30, P6, R36, R19.reuse, 0x1 ;  /* 0x00000013241e7211 */ /* 0x080fe200078c08ff */
[----:B------:R1:W-:Y:S01]  /*2ba0*/  @P5 STG.E.U16 [R28.64], R14 ;  /* 0x0000000e1c005986 */ /* 0x0003e2000c101506 */
[----:B--2---:R-:W-:Y:S02]  /*2bb0*/  PRMT R16, R16, 0x7632, R16 ;  /* 0x0000763210107816 */ /* 0x004fe40000000010 */
[----:B------:R-:W-:Y:S02]  /*2bc0*/  LEA.HI.X.SX32 R31, R36, R20, 0x1, P6 ;  /* 0x00000014241f7211 */ /* 0x000fe400030f0eff */
[----:B0-----:R-:W-:-:S02]  /*2bd0*/  LEA R26, P5, R45, R19, 0x1 ;  /* 0x000000132d1a7211 */ /* 0x001fc400078a08ff */
[----:B------:R-:W-:Y:S01]  /*2be0*/  ISETP.LT.AND P6, PT, R56, c[0x0][0x17c], !P0 ;  /* 0x00005f0038007a0c */ /* 0x000fe200047c1270 */
[----:B------:R0:W-:Y:S01]  /*2bf0*/  @P4 STG.E.U16 [R30.64], R16 ;  /* 0x000000101e004986 */ /* 0x0001e2000c101506 */
[-C--:B------:R-:W-:Y:S02]  /*2c00*/  LEA.HI.X.SX32 R27, R45, R20.reuse, 0x1, P5 ;  /* 0x000000142d1b7211 */ /* 0x080fe400028f0eff */
[CC--:B------:R-:W-:Y:S02]  /*2c10*/  LEA R32, P5, R2.reuse, R19.reuse, 0x1 ;  /* 0x0000001302207211 */ /* 0x0c0fe400078a08ff */
[----:B------:R-:W-:Y:S01]  /*2c20*/  ISETP.LT.AND P4, PT, R55, c[0x0][0x17c], !P0 ;  /* 0x00005f0037007a0c */ /* 0x000fe20004781270 */
[----:B------:R2:W-:Y:S01]  /*2c30*/  @P2 STG.E.U16 [R26.64], R13 ;  /* 0x0000000d1a002986 */ /* 0x0005e2000c101506 */
[----:B------:R-:W-:Y:S01]  /*2c40*/  LEA.HI.X.SX32 R33, R2, R20, 0x1, P5 ;  /* 0x0000001402217211 */ /* 0x000fe200028f0eff */
[----:B------:R-:W-:Y:S01]  /*2c50*/  IMAD R2, R35, 0x2, R4 ;  /* 0x0000000223027824 */ /* 0x000fe200078e0204 */
[----:B-1----:R-:W-:-:S02]  /*2c60*/  LEA R28, P2, R4, R19, 0x1 ;  /* 0x00000013041c7211 */ /* 0x002fc400078408ff */
[----:B------:R-:W-:Y:S01]  /*2c70*/  ISETP.LT.AND P5, PT, R54, c[0x0][0x17c], !P0 ;  /* 0x00005f0036007a0c */ /* 0x000fe200047a1270 */
[----:B------:R1:W-:Y:S01]  /*2c80*/  @P6 STG.E.U16 [R32.64], R11 ;  /* 0x0000000b20006986 */ /* 0x0003e2000c101506 */
[-C--:B------:R-:W-:Y:S01]  /*2c90*/  LEA.HI.X.SX32 R29, R4, R20.reuse, 0x1, P2 ;  /* 0x00000014041d7211 */ /* 0x080fe200010f0eff */
[----:B------:R-:W-:Y:S01]  /*2ca0*/  IMAD R4, R35, 0x2, R2 ;  /* 0x0000000223047824 */ /* 0x000fe200078e0202 */
[CC--:B0-----:R-:W-:Y:S02]  /*2cb0*/  LEA R30, P6, R2.reuse, R19.reuse, 0x1 ;  /* 0x00000013021e7211 */ /* 0x0c1fe400078c08ff */
[----:B------:R-:W-:Y:S01]  /*2cc0*/  ISETP.LT.AND P2, PT, R53, c[0x0][0x17c], !P0 ;  /* 0x00005f0035007a0c */ /* 0x000fe20004741270 */
[----:B------:R0:W-:Y:S01]  /*2cd0*/  @P4 STG.E.U16 [R28.64], R3 ;  /* 0x000000031c004986 */ /* 0x0001e2000c101506 */
[----:B------:R-:W-:Y:S01]  /*2ce0*/  LEA.HI.X.SX32 R31, R2, R20, 0x1, P6 ;  /* 0x00000014021f7211 */ /* 0x000fe200030f0eff */
[----:B------:R-:W-:Y:S01]  /*2cf0*/  IMAD R2, R35, 0x2, R4 ;  /* 0x0000000223027824 */ /* 0x000fe200078e0204 */
[----:B--2---:R-:W-:-:S02]  /*2d00*/  LEA R26, P4, R4, R19, 0x1 ;  /* 0x00000013041a7211 */ /* 0x004fc400078808ff */
[----:B------:R-:W-:Y:S01]  /*2d10*/  ISETP.LT.AND P6, PT, R52, c[0x0][0x17c], !P0 ;  /* 0x00005f0034007a0c */ /* 0x000fe200047c1270 */
[----:B------:R-:W-:Y:S01]  /*2d20*/  @P5 STG.E.U16 [R30.64], R5 ;  /* 0x000000051e005986 */ /* 0x000fe2000c101506 */
[-C--:B------:R-:W-:Y:S01]  /*2d30*/  LEA.HI.X.SX32 R27, R4, R20.reuse, 0x1, P4 ;  /* 0x00000014041b7211 */ /* 0x080fe200020f0eff */
[----:B------:R-:W-:Y:S01]  /*2d40*/  IMAD R4, R35, 0x2, R2 ;  /* 0x0000000223047824 */ /* 0x000fe200078e0202 */
[CC--:B-1----:R-:W-:Y:S02]  /*2d50*/  LEA R32, P5, R2.reuse, R19.reuse, 0x1 ;  /* 0x0000001302207211 */ /* 0x0c2fe400078a08ff */
[----:B------:R-:W-:Y:S01]  /*2d60*/  ISETP.LT.AND P4, PT, R51, c[0x0][0x17c], !P0 ;  /* 0x00005f0033007a0c */ /* 0x000fe20004781270 */
[----:B------:R-:W-:Y:S01]  /*2d70*/  @P2 STG.E.U16 [R26.64], R7 ;  /* 0x000000071a002986 */ /* 0x000fe2000c101506 */
[----:B------:R-:W-:Y:S01]  /*2d80*/  LEA.HI.X.SX32 R33, R2, R20, 0x1, P5 ;  /* 0x0000001402217211 */ /* 0x000fe200028f0eff */
[----:B------:R-:W-:Y:S01]  /*2d90*/  IMAD R2, R35, 0x2, R4 ;  /* 0x0000000223027824 */ /* 0x000fe200078e0204 */
[----:B0-----:R-:W-:-:S02]  /*2da0*/  LEA R28, P2, R4, R19, 0x1 ;  /* 0x00000013041c7211 */ /* 0x001fc400078408ff */
[----:B------:R-:W-:Y:S01]  /*2db0*/  ISETP.LT.AND P5, PT, R24, c[0x0][0x17c], !P0 ;  /* 0x00005f0018007a0c */ /* 0x000fe200047a1270 */
[----:B------:R-:W-:Y:S01]  /*2dc0*/  @P6 STG.E.U16 [R32.64], R9 ;  /* 0x0000000920006986 */ /* 0x000fe2000c101506 */
[-C--:B------:R-:W-:Y:S01]  /*2dd0*/  LEA.HI.X.SX32 R29, R4, R20.reuse, 0x1, P2 ;  /* 0x00000014041d7211 */ /* 0x080fe200010f0eff */
[----:B------:R-:W-:Y:S01]  /*2de0*/  IMAD R4, R35, 0x2, R2 ;  /* 0x0000000223047824 */ /* 0x000fe200078e0202 */
[C---:B------:R-:W-:Y:S02]  /*2df0*/  LEA R24, P6, R2.reuse, R19, 0x1 ;  /* 0x0000001302187211 */ /* 0x040fe400078c08ff */
[----:B------:R-:W-:Y:S01]  /*2e00*/  ISETP.LT.AND P2, PT, R23, c[0x0][0x17c], !P0 ;  /* 0x00005f0017007a0c */ /* 0x000fe20004741270 */
[----:B------:R-:W-:Y:S01]  /*2e10*/  @P4 STG.E.U16 [R28.64], R15 ;  /* 0x0000000f1c004986 */ /* 0x000fe2000c101506 */
[----:B------:R-:W-:Y:S01]  /*2e20*/  LEA.HI.X.SX32 R25, R2, R20, 0x1, P6 ;  /* 0x0000001402197211 */ /* 0x000fe200030f0eff */
[----:B------:R-:W-:Y:S01]  /*2e30*/  IMAD R2, R35, 0x2, R4 ;  /* 0x0000000223027824 */ /* 0x000fe200078e0204 */
[----:B------:R-:W-:-:S02]  /*2e40*/  ISETP.LT.AND P4, PT, R22, c[0x0][0x17c], !P0 ;  /* 0x00005f0016007a0c */ /* 0x000fc40004781270 */
[CC--:B------:R-:W-:Y:S01]  /*2e50*/  LEA R22, P6, R4.reuse, R19.reuse, 0x1 ;  /* 0x0000001304167211 */ /* 0x0c0fe200078c08ff */
[----:B------:R0:W-:Y:S01]  /*2e60*/  @P5 STG.E.U16 [R24.64], R17 ;  /* 0x0000001118005986 */ /* 0x0001e2000c101506 */
[----:B------:R-:W-:Y:S02]  /*2e70*/  PRMT R11, R13, 0x7632, R11 ;  /* 0x000076320d0b7816 */ /* 0x000fe4000000000b */
[-C--:B------:R-:W-:Y:S01]  /*2e80*/  LEA.HI.X.SX32 R23, R4, R20.reuse, 0x1, P6 ;  /* 0x0000001404177211 */ /* 0x080fe200030f0eff */
[----:B------:R-:W-:Y:S01]  /*2e90*/  IMAD R4, R35, 0x2, R2 ;  /* 0x0000000223047824 */ /* 0x000fe200078e0202 */
[C---:B------:R-:W-:Y:S02]  /*2ea0*/  LEA R12, P6, R2.reuse, R19, 0x1 ;  /* 0x00000013020c7211 */ /* 0x040fe400078c08ff */
[----:B------:R-:W-:Y:S02]  /*2eb0*/  PRMT R3, R11, 0x7632, R3 ;  /* 0x000076320b037816 */ /* 0x000fe40000000003 */
[----:B------:R-:W-:Y:S01]  /*2ec0*/  LEA.HI.X.SX32 R13, R2, R20, 0x1, P6 ;  /* 0x00000014020d7211 */ /* 0x000fe200030f0eff */
[----:B------:R-:W-:Y:S01]  /*2ed0*/  IMAD R2, R35, 0x2, R4 ;  /* 0x0000000223027824 */ /* 0x000fe200078e0204 */
[----:B------:R1:W-:Y:S01]  /*2ee0*/  @P4 STG.E.U16 [R22.64], R11 ;  /* 0x0000000b16004986 */ /* 0x0003e2000c101506 */
[----:B------:R-:W-:-:S02]  /*2ef0*/  ISETP.LT.AND P5, PT, R21, c[0x0][0x17c], !P0 ;  /* 0x00005f0015007a0c */ /* 0x000fc400047a1270 */
[C---:B------:R-:W-:Y:S01]  /*2f00*/  IMAD R6, R35.reuse, 0x2, R2 ;  /* 0x0000000223067824 */ /* 0x040fe200078e0202 */
[----:B------:R2:W-:Y:S01]  /*2f10*/  @P2 STG.E.U16 [R12.64], R3 ;  /* 0x000000030c002986 */ /* 0x0005e2000c101506 */
[-C--:B------:R-:W-:Y:S02]  /*2f20*/  LEA R10, P2, R4, R19.reuse, 0x1 ;  /* 0x00000013040a7211 */ /* 0x080fe400078408ff */
[C---:B------:R-:W-:Y:S01]  /*2f30*/  IMAD R8, R35.reuse, 0x2, R6 ;  /* 0x0000000223087824 */ /* 0x040fe200078e0206 */
[-C--:B0-----:R-:W-:Y:S02]  /*2f40*/  LEA R24, P4, R2, R19.reuse, 0x1 ;  /* 0x0000001302187211 */ /* 0x081fe400078808ff */
[----:B------:R-:W-:Y:S02]  /*2f50*/  LEA R26, P6, R6, R19, 0x1 ;  /* 0x00000013061a7211 */ /* 0x000fe400078c08ff */
[-C--:B-1----:R-:W-:Y:S01]  /*2f60*/  LEA.HI.X.SX32 R11, R4, R20.reuse, 0x1, P2 ;  /* 0x00000014040b7211 */ /* 0x082fe200010f0eff */
[----:B------:R-:W-:Y:S01]  /*2f70*/  IMAD R4, R35, 0x2, R8 ;  /* 0x0000000223047824 */ /* 0x000fe200078e0208 */
[----:B------:R-:W-:-:S02]  /*2f80*/  LEA.HI.X.SX32 R25, R2, R20, 0x1, P4 ;  /* 0x0000001402197211 */ /* 0x000fc400020f0eff */
[----:B------:R-:W-:Y:S01]  /*2f90*/  ISETP.LT.AND P4, PT, R18, c[0x0][0x17c], !P0 ;  /* 0x00005f0012007a0c */ /* 0x000fe20004781270 */
[----:B------:R-:W-:Y:S01]  /*2fa0*/  IMAD R2, R35, 0x2, R4 ;  /* 0x0000000223027824 */ /* 0x000fe200078e0204 */
[C---:B--2---:R-:W-:Y:S02]  /*2fb0*/  LEA R12, P2, R4.reuse, R19, 0x1 ;  /* 0x00000013040c7211 */ /* 0x044fe400078408ff */
[----:B------:R-:W-:Y:S02]  /*2fc0*/  PRMT R5, R3, 0x7632, R5 ;  /* 0x0000763203057816 */ /* 0x000fe40000000005 */
[----:B------:R-:W-:Y:S02]  /*2fd0*/  LEA.HI.X.SX32 R13, R4, R20, 0x1, P2 ;  /* 0x00000014040d7211 */ /* 0x000fe400010f0eff */
[----:B------:R-:W-:Y:S01]  /*2fe0*/  ISETP.LT.AND P2, PT, R0, c[0x0][0x17c], !P0 ;  /* 0x00005f0000007a0c */ /* 0x000fe20004741270 */
[----:B------:R0:W-:Y:S01]  /*2ff0*/  @P5 STG.E.U16 [R10.64], R5 ;  /* 0x000000050a005986 */ /* 0x0001e2000c101506 */
[----:B------:R-:W-:-:S02]  /*3000*/  ISETP.LT.AND P0, PT, R48, c[0x0][0x17c], !P0 ;  /* 0x00005f0030007a0c */ /* 0x000fc40004701270 */
[-C--:B------:R-:W-:Y:S02]  /*3010*/  LEA.HI.X.SX32 R27, R6, R20.reuse, 0x1, P6 ;  /* 0x00000014061b7211 */ /* 0x080fe400030f0eff */
[C---:B------:R-:W-:Y:S02]  /*3020*/  LEA R22, P6, R8.reuse, R19, 0x1 ;  /* 0x0000001308167211 */ /* 0x040fe400078c08ff */
[----:B------:R-:W-:Y:S02]  /*3030*/  PRMT R0, R5, 0x7632, R0 ;  /* 0x0000763205007816 */ /* 0x000fe40000000000 */
[----:B------:R-:W-:Y:S02]  /*3040*/  PRMT R7, R7, 0x7632, R7 ;  /* 0x0000763207077816 */ /* 0x000fe40000000007 */
[----:B------:R-:W-:Y:S01]  /*3050*/  LEA.HI.X.SX32 R23, R8, R20, 0x1, P6 ;  /* 0x0000001408177211 */ /* 0x000fe200030f0eff */
[----:B------:R0:W-:Y:S01]  /*3060*/  @P4 STG.E.U16 [R24.64], R0 ;  /* 0x0000000018004986 */ /* 0x0001e2000c101506 */
[----:B------:R-:W-:-:S02]  /*3070*/  PRMT R9, R9, 0x7632, R9 ;  /* 0x0000763209097816 */ /* 0x000fc40000000009 */
[----:B------:R-:W-:Y:S01]  /*3080*/  PRMT R6, R15, 0x7632, R6 ;  /* 0x000076320f067816 */ /* 0x000fe20000000006 */
[----:B------:R0:W-:Y:S01]  /*3090*/  @P3 STG.E.U16 [R26.64], R7 ;  /* 0x000000071a003986 */ /* 0x0001e2000c101506 */
[----:B------:R-:W-:-:S03]  /*30a0*/  LEA R18, P6, R2, R19, 0x1 ;  /* 0x0000001302127211 */ /* 0x000fc600078c08ff */
[----:B------:R0:W-:Y:S01]  /*30b0*/  @P2 STG.E.U16 [R22.64], R9 ;  /* 0x0000000916002986 */ /* 0x0001e2000c101506 */
[----:B------:R-:W-:-:S03]  /*30c0*/  LEA.HI.X.SX32 R19, R2, R20, 0x1, P6 ;  /* 0x0000001402137211 */ /* 0x000fc600030f0eff */
[----:B------:R0:W-:Y:S01]  /*30d0*/  @P1 STG.E.U16 [R12.64], R6 ;  /* 0x000000060c001986 */ /* 0x0001e2000c101506 */
[----:B------:R-:W-:Y:S05]  /*30e0*/  @!P0 EXIT ;  /* 0x000000000000894d */ /* 0x000fea0003800000 */
[----:B0-----:R-:W-:-:S05]  /*30f0*/  PRMT R9, R17, 0x7632, R9 ;  /* 0x0000763211097816 */ /* 0x001fca0000000009 */
[----:B------:R-:W-:Y:S01]  /*3100*/  STG.E.U16 [R18.64], R9 ;  /* 0x0000000912007986 */ /* 0x000fe2000c101506 */
[----:B------:R-:W-:Y:S05]  /*3110*/  EXIT ;  /* 0x000000000000794d */ /* 0x000fea0003800000 */
.L_x_3:
[----:B------:R-:W-:-:S00]  /*3120*/  BRA `(.L_x_3) ;  /* 0xfffffff000007947 */ /* 0x000fc0000383ffff */
[----:B------:R-:W-:-:S00]  /*3130*/  NOP ;  /* 0x0000000000007918 */ /* 0x000fc00000000000 */
        /* <DEDUP_REMOVED lines=12> */
.L_x_4:


//--------------------- .nv.shared.matmul_kernel  --------------------------
	.section	.nv.shared.matmul_kernel,"aw",@nobits
	.sectionflags	@""
	.align	16
